//
// Generated by NVIDIA NVVM Compiler
//
// Compiler Build ID: CL-36424714
// Cuda compilation tools, release 13.0, V13.0.88
// Based on NVVM 20.0.0
//

.version 9.0
.target sm_100
.address_size 64

	// .globl	_Z31matrix_multiplication_optimizedPKfS0_Pfiii
// _ZZ31matrix_multiplication_optimizedPKfS0_PfiiiE2As has been demoted
// _ZZ31matrix_multiplication_optimizedPKfS0_PfiiiE2Bs has been demoted

.visible .entry _Z31matrix_multiplication_optimizedPKfS0_Pfiii(
	.param .u64 .ptr .align 1 _Z31matrix_multiplication_optimizedPKfS0_Pfiii_param_0,
	.param .u64 .ptr .align 1 _Z31matrix_multiplication_optimizedPKfS0_Pfiii_param_1,
	.param .u64 .ptr .align 1 _Z31matrix_multiplication_optimizedPKfS0_Pfiii_param_2,
	.param .u32 _Z31matrix_multiplication_optimizedPKfS0_Pfiii_param_3,
	.param .u32 _Z31matrix_multiplication_optimizedPKfS0_Pfiii_param_4,
	.param .u32 _Z31matrix_multiplication_optimizedPKfS0_Pfiii_param_5
)
{
	.reg .pred 	%p<201>;
	.reg .b16 	%rs<15>;
	.reg .b32 	%r<359>;
	.reg .b32 	%f<1555>;
	.reg .b64 	%rd<71>;
	// demoted variable
	.shared .align 4 .b8 _ZZ31matrix_multiplication_optimizedPKfS0_PfiiiE2As[8192];
	// demoted variable
	.shared .align 4 .b8 _ZZ31matrix_multiplication_optimizedPKfS0_PfiiiE2Bs[8192];
	ld.param.u32 	%r46, [_Z31matrix_multiplication_optimizedPKfS0_Pfiii_param_4];
	mov.u32 	%r1, %tid.x;
	mov.u32 	%r2, %tid.y;
	mov.u32 	%r48, %ctaid.x;
	mov.u32 	%r49, %ctaid.y;
	shl.b32 	%r3, %r49, 7;
	shl.b32 	%r4, %r48, 7;
	shl.b32 	%r5, %r1, 3;
	setp.lt.s32 	%p1, %r46, 1;
	mov.f32 	%f1491, 0f00000000;
	mov.f32 	%f1492, %f1491;
	mov.f32 	%f1493, %f1491;
	mov.f32 	%f1494, %f1491;
	mov.f32 	%f1495, %f1491;
	mov.f32 	%f1496, %f1491;
	mov.f32 	%f1497, %f1491;
	mov.f32 	%f1498, %f1491;
	mov.f32 	%f1499, %f1491;
	mov.f32 	%f1500, %f1491;
	mov.f32 	%f1501, %f1491;
	mov.f32 	%f1502, %f1491;
	mov.f32 	%f1503, %f1491;
	mov.f32 	%f1504, %f1491;
	mov.f32 	%f1505, %f1491;
	mov.f32 	%f1506, %f1491;
	mov.f32 	%f1507, %f1491;
	mov.f32 	%f1508, %f1491;
	mov.f32 	%f1509, %f1491;
	mov.f32 	%f1510, %f1491;
	mov.f32 	%f1511, %f1491;
	mov.f32 	%f1512, %f1491;
	mov.f32 	%f1513, %f1491;
	mov.f32 	%f1514, %f1491;
	mov.f32 	%f1515, %f1491;
	mov.f32 	%f1516, %f1491;
	mov.f32 	%f1517, %f1491;
	mov.f32 	%f1518, %f1491;
	mov.f32 	%f1519, %f1491;
	mov.f32 	%f1520, %f1491;
	mov.f32 	%f1521, %f1491;
	mov.f32 	%f1522, %f1491;
	mov.f32 	%f1523, %f1491;
	mov.f32 	%f1524, %f1491;
	mov.f32 	%f1525, %f1491;
	mov.f32 	%f1526, %f1491;
	mov.f32 	%f1527, %f1491;
	mov.f32 	%f1528, %f1491;
	mov.f32 	%f1529, %f1491;
	mov.f32 	%f1530, %f1491;
	mov.f32 	%f1531, %f1491;
	mov.f32 	%f1532, %f1491;
	mov.f32 	%f1533, %f1491;
	mov.f32 	%f1534, %f1491;
	mov.f32 	%f1535, %f1491;
	mov.f32 	%f1536, %f1491;
	mov.f32 	%f1537, %f1491;
	mov.f32 	%f1538, %f1491;
	mov.f32 	%f1539, %f1491;
	mov.f32 	%f1540, %f1491;
	mov.f32 	%f1541, %f1491;
	mov.f32 	%f1542, %f1491;
	mov.f32 	%f1543, %f1491;
	mov.f32 	%f1544, %f1491;
	mov.f32 	%f1545, %f1491;
	mov.f32 	%f1546, %f1491;
	mov.f32 	%f1547, %f1491;
	mov.f32 	%f1548, %f1491;
	mov.f32 	%f1549, %f1491;
	mov.f32 	%f1550, %f1491;
	mov.f32 	%f1551, %f1491;
	mov.f32 	%f1552, %f1491;
	mov.f32 	%f1553, %f1491;
	mov.f32 	%f1554, %f1491;
	@%p1 bra 	$L__BB0_7;
	ld.param.u32 	%r287, [_Z31matrix_multiplication_optimizedPKfS0_Pfiii_param_5];
	ld.param.u32 	%r283, [_Z31matrix_multiplication_optimizedPKfS0_Pfiii_param_4];
	shl.b32 	%r51, %r2, 4;
	add.s32 	%r52, %r51, %r1;
	cvt.u16.u32 	%rs1, %r1;
	cvt.u16.u32 	%rs2, %r51;
	add.s16 	%rs3, %rs2, %rs1;
	shr.u16 	%rs4, %rs3, 1;
	cvt.u32.u16 	%r53, %rs4;
	and.b32  	%r354, %r5, 8;
	add.s32 	%r54, %r53, %r3;
	shr.u32 	%r356, %r52, 4;
	and.b32  	%r55, %r5, 120;
	mad.lo.s32 	%r56, %r287, %r356, %r4;
	add.s32 	%r357, %r56, %r55;
	mad.lo.s32 	%r355, %r283, %r54, %r354;
	mov.b32 	%r358, 0;
	mov.f32 	%f1491, 0f00000000;
$L__BB0_2:
	ld.param.u32 	%r284, [_Z31matrix_multiplication_optimizedPKfS0_Pfiii_param_4];
	ld.param.u32 	%r218, [_Z31matrix_multiplication_optimizedPKfS0_Pfiii_param_3];
	mov.u32 	%r57, %tid.y;
	mov.u32 	%r58, %tid.x;
	cvt.u16.u32 	%rs5, %r58;
	cvt.u16.u32 	%rs6, %r57;
	shl.b16 	%rs7, %rs6, 4;
	add.s16 	%rs8, %rs7, %rs5;
	shr.u16 	%rs9, %rs8, 1;
	cvt.u32.u16 	%r59, %rs9;
	mov.u32 	%r60, %ctaid.y;
	shl.b32 	%r61, %r60, 7;
	add.s32 	%r62, %r59, %r61;
	setp.ge.s32 	%p2, %r62, %r218;
	setp.ge.s32 	%p3, %r354, %r284;
	or.pred  	%p4, %p2, %p3;
	@%p4 bra 	$L__BB0_4;
	ld.param.u64 	%rd64, [_Z31matrix_multiplication_optimizedPKfS0_Pfiii_param_0];
	cvta.to.global.u64 	%rd14, %rd64;
	mul.wide.u32 	%rd15, %r355, 4;
	add.s64 	%rd16, %rd14, %rd15;
	ld.global.nc.v4.f32 	{%f195, %f196, %f197, %f198}, [%rd16];
	ld.global.nc.v4.f32 	{%f199, %f200, %f201, %f202}, [%rd16+16];
	mov.u32 	%r63, %tid.y;
	mov.u32 	%r64, %tid.x;
	cvt.u16.u32 	%rs10, %r64;
	cvt.u16.u32 	%rs11, %r63;
	shl.b16 	%rs12, %rs11, 4;
	add.s16 	%rs13, %rs12, %rs10;
	shr.u16 	%rs14, %rs13, 1;
	mul.wide.u16 	%r65, %rs14, 64;
	mov.u32 	%r66, _ZZ31matrix_multiplication_optimizedPKfS0_PfiiiE2As;
	add.s32 	%r67, %r66, %r65;
	shl.b32 	%r68, %r64, 5;
	and.b32  	%r69, %r68, 32;
	add.s32 	%r70, %r67, %r69;
	st.shared.v4.f32 	[%r70], {%f195, %f196, %f197, %f198};
	st.shared.v4.f32 	[%r70+16], {%f199, %f200, %f201, %f202};
$L__BB0_4:
	ld.param.u32 	%r288, [_Z31matrix_multiplication_optimizedPKfS0_Pfiii_param_5];
	ld.param.u32 	%r285, [_Z31matrix_multiplication_optimizedPKfS0_Pfiii_param_4];
	mov.u32 	%r71, %tid.x;
	shl.b32 	%r72, %r71, 3;
	and.b32  	%r73, %r72, 120;
	mov.u32 	%r74, %ctaid.x;
	shl.b32 	%r75, %r74, 7;
	or.b32  	%r76, %r73, %r75;
	setp.ge.s32 	%p5, %r76, %r288;
	setp.ge.s32 	%p6, %r356, %r285;
	or.pred  	%p7, %p6, %p5;
	@%p7 bra 	$L__BB0_6;
	ld.param.u64 	%rd65, [_Z31matrix_multiplication_optimizedPKfS0_Pfiii_param_1];
	cvta.to.global.u64 	%rd17, %rd65;
	mul.wide.s32 	%rd18, %r357, 4;
	add.s64 	%rd19, %rd17, %rd18;
	ld.global.nc.v4.f32 	{%f203, %f204, %f205, %f206}, [%rd19];
	ld.global.nc.v4.f32 	{%f207, %f208, %f209, %f210}, [%rd19+16];
	mov.u32 	%r78, %tid.y;
	shl.b32 	%r79, %r78, 4;
	mov.u32 	%r80, %tid.x;
	add.s32 	%r81, %r79, %r80;
	shl.b32 	%r82, %r81, 5;
	and.b32  	%r83, %r82, 1048064;
	mov.u32 	%r84, _ZZ31matrix_multiplication_optimizedPKfS0_PfiiiE2Bs;
	add.s32 	%r85, %r84, %r83;
	shl.b32 	%r86, %r80, 5;
	and.b32  	%r87, %r86, 480;
	add.s32 	%r88, %r85, %r87;
	st.shared.v4.f32 	[%r88], {%f203, %f204, %f205, %f206};
	st.shared.v4.f32 	[%r88+16], {%f207, %f208, %f209, %f210};
$L__BB0_6:
	ld.param.u32 	%r289, [_Z31matrix_multiplication_optimizedPKfS0_Pfiii_param_5];
	ld.param.u32 	%r286, [_Z31matrix_multiplication_optimizedPKfS0_Pfiii_param_4];
	bar.sync 	0;
	mov.u32 	%r89, %tid.y;
	shl.b32 	%r90, %r89, 9;
	mov.u32 	%r91, _ZZ31matrix_multiplication_optimizedPKfS0_PfiiiE2As;
	add.s32 	%r92, %r91, %r90;
	ld.shared.f32 	%f211, [%r92];
	mov.u32 	%r93, %tid.x;
	shl.b32 	%r94, %r93, 5;
	mov.u32 	%r95, _ZZ31matrix_multiplication_optimizedPKfS0_PfiiiE2Bs;
	add.s32 	%r96, %r95, %r94;
	ld.shared.f32 	%f212, [%r96];
	ld.shared.f32 	%f213, [%r92+64];
	ld.shared.f32 	%f214, [%r96+4];
	ld.shared.f32 	%f215, [%r92+128];
	ld.shared.f32 	%f216, [%r96+8];
	ld.shared.f32 	%f217, [%r92+192];
	ld.shared.f32 	%f218, [%r96+12];
	ld.shared.f32 	%f219, [%r92+256];
	ld.shared.f32 	%f220, [%r96+16];
	ld.shared.f32 	%f221, [%r92+320];
	ld.shared.f32 	%f222, [%r96+20];
	ld.shared.f32 	%f223, [%r92+384];
	ld.shared.f32 	%f224, [%r96+24];
	ld.shared.f32 	%f225, [%r92+448];
	ld.shared.f32 	%f226, [%r96+28];
	fma.rn.f32 	%f227, %f211, %f212, %f1538;
	fma.rn.f32 	%f228, %f211, %f214, %f1537;
	fma.rn.f32 	%f229, %f211, %f216, %f1536;
	fma.rn.f32 	%f230, %f211, %f218, %f1535;
	fma.rn.f32 	%f231, %f211, %f220, %f1534;
	fma.rn.f32 	%f232, %f211, %f222, %f1533;
	fma.rn.f32 	%f233, %f211, %f224, %f1532;
	fma.rn.f32 	%f234, %f211, %f226, %f1531;
	fma.rn.f32 	%f235, %f213, %f212, %f1530;
	fma.rn.f32 	%f236, %f213, %f214, %f1529;
	fma.rn.f32 	%f237, %f213, %f216, %f1528;
	fma.rn.f32 	%f238, %f213, %f218, %f1527;
	fma.rn.f32 	%f239, %f213, %f220, %f1526;
	fma.rn.f32 	%f240, %f213, %f222, %f1525;
	fma.rn.f32 	%f241, %f213, %f224, %f1524;
	fma.rn.f32 	%f242, %f213, %f226, %f1523;
	fma.rn.f32 	%f243, %f215, %f212, %f1522;
	fma.rn.f32 	%f244, %f215, %f214, %f1521;
	fma.rn.f32 	%f245, %f215, %f216, %f1520;
	fma.rn.f32 	%f246, %f215, %f218, %f1519;
	fma.rn.f32 	%f247, %f215, %f220, %f1518;
	fma.rn.f32 	%f248, %f215, %f222, %f1517;
	fma.rn.f32 	%f249, %f215, %f224, %f1516;
	fma.rn.f32 	%f250, %f215, %f226, %f1515;
	fma.rn.f32 	%f251, %f217, %f212, %f1514;
	fma.rn.f32 	%f252, %f217, %f214, %f1513;
	fma.rn.f32 	%f253, %f217, %f216, %f1512;
	fma.rn.f32 	%f254, %f217, %f218, %f1511;
	fma.rn.f32 	%f255, %f217, %f220, %f1510;
	fma.rn.f32 	%f256, %f217, %f222, %f1509;
	fma.rn.f32 	%f257, %f217, %f224, %f1508;
	fma.rn.f32 	%f258, %f217, %f226, %f1507;
	fma.rn.f32 	%f259, %f219, %f212, %f1506;
	fma.rn.f32 	%f260, %f219, %f214, %f1505;
	fma.rn.f32 	%f261, %f219, %f216, %f1504;
	fma.rn.f32 	%f262, %f219, %f218, %f1503;
	fma.rn.f32 	%f263, %f219, %f220, %f1502;
	fma.rn.f32 	%f264, %f219, %f222, %f1501;
	fma.rn.f32 	%f265, %f219, %f224, %f1500;
	fma.rn.f32 	%f266, %f219, %f226, %f1499;
	fma.rn.f32 	%f267, %f221, %f212, %f1498;
	fma.rn.f32 	%f268, %f221, %f214, %f1497;
	fma.rn.f32 	%f269, %f221, %f216, %f1496;
	fma.rn.f32 	%f270, %f221, %f218, %f1495;
	fma.rn.f32 	%f271, %f221, %f220, %f1494;
	fma.rn.f32 	%f272, %f221, %f222, %f1493;
	fma.rn.f32 	%f273, %f221, %f224, %f1492;
	fma.rn.f32 	%f274, %f221, %f226, %f1491;
	fma.rn.f32 	%f275, %f223, %f212, %f1539;
	fma.rn.f32 	%f276, %f223, %f214, %f1540;
	fma.rn.f32 	%f277, %f223, %f216, %f1541;
	fma.rn.f32 	%f278, %f223, %f218, %f1542;
	fma.rn.f32 	%f279, %f223, %f220, %f1543;
	fma.rn.f32 	%f280, %f223, %f222, %f1544;
	fma.rn.f32 	%f281, %f223, %f224, %f1545;
	fma.rn.f32 	%f282, %f223, %f226, %f1546;
	fma.rn.f32 	%f283, %f225, %f212, %f1547;
	fma.rn.f32 	%f284, %f225, %f214, %f1548;
	fma.rn.f32 	%f285, %f225, %f216, %f1549;
	fma.rn.f32 	%f286, %f225, %f218, %f1550;
	fma.rn.f32 	%f287, %f225, %f220, %f1551;
	fma.rn.f32 	%f288, %f225, %f222, %f1552;
	fma.rn.f32 	%f289, %f225, %f224, %f1553;
	fma.rn.f32 	%f290, %f225, %f226, %f1554;
	ld.shared.f32 	%f291, [%r92+4];
	ld.shared.f32 	%f292, [%r96+512];
	ld.shared.f32 	%f293, [%r92+68];
	ld.shared.f32 	%f294, [%r96+516];
	ld.shared.f32 	%f295, [%r92+132];
	ld.shared.f32 	%f296, [%r96+520];
	ld.shared.f32 	%f297, [%r92+196];
	ld.shared.f32 	%f298, [%r96+524];
	ld.shared.f32 	%f299, [%r92+260];
	ld.shared.f32 	%f300, [%r96+528];
	ld.shared.f32 	%f301, [%r92+324];
	ld.shared.f32 	%f302, [%r96+532];
	ld.shared.f32 	%f303, [%r92+388];
	ld.shared.f32 	%f304, [%r96+536];
	ld.shared.f32 	%f305, [%r92+452];
	ld.shared.f32 	%f306, [%r96+540];
	fma.rn.f32 	%f307, %f291, %f292, %f227;
	fma.rn.f32 	%f308, %f291, %f294, %f228;
	fma.rn.f32 	%f309, %f291, %f296, %f229;
	fma.rn.f32 	%f310, %f291, %f298, %f230;
	fma.rn.f32 	%f311, %f291, %f300, %f231;
	fma.rn.f32 	%f312, %f291, %f302, %f232;
	fma.rn.f32 	%f313, %f291, %f304, %f233;
	fma.rn.f32 	%f314, %f291, %f306, %f234;
	fma.rn.f32 	%f315, %f293, %f292, %f235;
	fma.rn.f32 	%f316, %f293, %f294, %f236;
	fma.rn.f32 	%f317, %f293, %f296, %f237;
	fma.rn.f32 	%f318, %f293, %f298, %f238;
	fma.rn.f32 	%f319, %f293, %f300, %f239;
	fma.rn.f32 	%f320, %f293, %f302, %f240;
	fma.rn.f32 	%f321, %f293, %f304, %f241;
	fma.rn.f32 	%f322, %f293, %f306, %f242;
	fma.rn.f32 	%f323, %f295, %f292, %f243;
	fma.rn.f32 	%f324, %f295, %f294, %f244;
	fma.rn.f32 	%f325, %f295, %f296, %f245;
	fma.rn.f32 	%f326, %f295, %f298, %f246;
	fma.rn.f32 	%f327, %f295, %f300, %f247;
	fma.rn.f32 	%f328, %f295, %f302, %f248;
	fma.rn.f32 	%f329, %f295, %f304, %f249;
	fma.rn.f32 	%f330, %f295, %f306, %f250;
	fma.rn.f32 	%f331, %f297, %f292, %f251;
	fma.rn.f32 	%f332, %f297, %f294, %f252;
	fma.rn.f32 	%f333, %f297, %f296, %f253;
	fma.rn.f32 	%f334, %f297, %f298, %f254;
	fma.rn.f32 	%f335, %f297, %f300, %f255;
	fma.rn.f32 	%f336, %f297, %f302, %f256;
	fma.rn.f32 	%f337, %f297, %f304, %f257;
	fma.rn.f32 	%f338, %f297, %f306, %f258;
	fma.rn.f32 	%f339, %f299, %f292, %f259;
	fma.rn.f32 	%f340, %f299, %f294, %f260;
	fma.rn.f32 	%f341, %f299, %f296, %f261;
	fma.rn.f32 	%f342, %f299, %f298, %f262;
	fma.rn.f32 	%f343, %f299, %f300, %f263;
	fma.rn.f32 	%f344, %f299, %f302, %f264;
	fma.rn.f32 	%f345, %f299, %f304, %f265;
	fma.rn.f32 	%f346, %f299, %f306, %f266;
	fma.rn.f32 	%f347, %f301, %f292, %f267;
	fma.rn.f32 	%f348, %f301, %f294, %f268;
	fma.rn.f32 	%f349, %f301, %f296, %f269;
	fma.rn.f32 	%f350, %f301, %f298, %f270;
	fma.rn.f32 	%f351, %f301, %f300, %f271;
	fma.rn.f32 	%f352, %f301, %f302, %f272;
	fma.rn.f32 	%f353, %f301, %f304, %f273;
	fma.rn.f32 	%f354, %f301, %f306, %f274;
	fma.rn.f32 	%f355, %f303, %f292, %f275;
	fma.rn.f32 	%f356, %f303, %f294, %f276;
	fma.rn.f32 	%f357, %f303, %f296, %f277;
	fma.rn.f32 	%f358, %f303, %f298, %f278;
	fma.rn.f32 	%f359, %f303, %f300, %f279;
	fma.rn.f32 	%f360, %f303, %f302, %f280;
	fma.rn.f32 	%f361, %f303, %f304, %f281;
	fma.rn.f32 	%f362, %f303, %f306, %f282;
	fma.rn.f32 	%f363, %f305, %f292, %f283;
	fma.rn.f32 	%f364, %f305, %f294, %f284;
	fma.rn.f32 	%f365, %f305, %f296, %f285;
	fma.rn.f32 	%f366, %f305, %f298, %f286;
	fma.rn.f32 	%f367, %f305, %f300, %f287;
	fma.rn.f32 	%f368, %f305, %f302, %f288;
	fma.rn.f32 	%f369, %f305, %f304, %f289;
	fma.rn.f32 	%f370, %f305, %f306, %f290;
	ld.shared.f32 	%f371, [%r92+8];
	ld.shared.f32 	%f372, [%r96+1024];
	ld.shared.f32 	%f373, [%r92+72];
	ld.shared.f32 	%f374, [%r96+1028];
	ld.shared.f32 	%f375, [%r92+136];
	ld.shared.f32 	%f376, [%r96+1032];
	ld.shared.f32 	%f377, [%r92+200];
	ld.shared.f32 	%f378, [%r96+1036];
	ld.shared.f32 	%f379, [%r92+264];
	ld.shared.f32 	%f380, [%r96+1040];
	ld.shared.f32 	%f381, [%r92+328];
	ld.shared.f32 	%f382, [%r96+1044];
	ld.shared.f32 	%f383, [%r92+392];
	ld.shared.f32 	%f384, [%r96+1048];
	ld.shared.f32 	%f385, [%r92+456];
	ld.shared.f32 	%f386, [%r96+1052];
	fma.rn.f32 	%f387, %f371, %f372, %f307;
	fma.rn.f32 	%f388, %f371, %f374, %f308;
	fma.rn.f32 	%f389, %f371, %f376, %f309;
	fma.rn.f32 	%f390, %f371, %f378, %f310;
	fma.rn.f32 	%f391, %f371, %f380, %f311;
	fma.rn.f32 	%f392, %f371, %f382, %f312;
	fma.rn.f32 	%f393, %f371, %f384, %f313;
	fma.rn.f32 	%f394, %f371, %f386, %f314;
	fma.rn.f32 	%f395, %f373, %f372, %f315;
	fma.rn.f32 	%f396, %f373, %f374, %f316;
	fma.rn.f32 	%f397, %f373, %f376, %f317;
	fma.rn.f32 	%f398, %f373, %f378, %f318;
	fma.rn.f32 	%f399, %f373, %f380, %f319;
	fma.rn.f32 	%f400, %f373, %f382, %f320;
	fma.rn.f32 	%f401, %f373, %f384, %f321;
	fma.rn.f32 	%f402, %f373, %f386, %f322;
	fma.rn.f32 	%f403, %f375, %f372, %f323;
	fma.rn.f32 	%f404, %f375, %f374, %f324;
	fma.rn.f32 	%f405, %f375, %f376, %f325;
	fma.rn.f32 	%f406, %f375, %f378, %f326;
	fma.rn.f32 	%f407, %f375, %f380, %f327;
	fma.rn.f32 	%f408, %f375, %f382, %f328;
	fma.rn.f32 	%f409, %f375, %f384, %f329;
	fma.rn.f32 	%f410, %f375, %f386, %f330;
	fma.rn.f32 	%f411, %f377, %f372, %f331;
	fma.rn.f32 	%f412, %f377, %f374, %f332;
	fma.rn.f32 	%f413, %f377, %f376, %f333;
	fma.rn.f32 	%f414, %f377, %f378, %f334;
	fma.rn.f32 	%f415, %f377, %f380, %f335;
	fma.rn.f32 	%f416, %f377, %f382, %f336;
	fma.rn.f32 	%f417, %f377, %f384, %f337;
	fma.rn.f32 	%f418, %f377, %f386, %f338;
	fma.rn.f32 	%f419, %f379, %f372, %f339;
	fma.rn.f32 	%f420, %f379, %f374, %f340;
	fma.rn.f32 	%f421, %f379, %f376, %f341;
	fma.rn.f32 	%f422, %f379, %f378, %f342;
	fma.rn.f32 	%f423, %f379, %f380, %f343;
	fma.rn.f32 	%f424, %f379, %f382, %f344;
	fma.rn.f32 	%f425, %f379, %f384, %f345;
	fma.rn.f32 	%f426, %f379, %f386, %f346;
	fma.rn.f32 	%f427, %f381, %f372, %f347;
	fma.rn.f32 	%f428, %f381, %f374, %f348;
	fma.rn.f32 	%f429, %f381, %f376, %f349;
	fma.rn.f32 	%f430, %f381, %f378, %f350;
	fma.rn.f32 	%f431, %f381, %f380, %f351;
	fma.rn.f32 	%f432, %f381, %f382, %f352;
	fma.rn.f32 	%f433, %f381, %f384, %f353;
	fma.rn.f32 	%f434, %f381, %f386, %f354;
	fma.rn.f32 	%f435, %f383, %f372, %f355;
	fma.rn.f32 	%f436, %f383, %f374, %f356;
	fma.rn.f32 	%f437, %f383, %f376, %f357;
	fma.rn.f32 	%f438, %f383, %f378, %f358;
	fma.rn.f32 	%f439, %f383, %f380, %f359;
	fma.rn.f32 	%f440, %f383, %f382, %f360;
	fma.rn.f32 	%f441, %f383, %f384, %f361;
	fma.rn.f32 	%f442, %f383, %f386, %f362;
	fma.rn.f32 	%f443, %f385, %f372, %f363;
	fma.rn.f32 	%f444, %f385, %f374, %f364;
	fma.rn.f32 	%f445, %f385, %f376, %f365;
	fma.rn.f32 	%f446, %f385, %f378, %f366;
	fma.rn.f32 	%f447, %f385, %f380, %f367;
	fma.rn.f32 	%f448, %f385, %f382, %f368;
	fma.rn.f32 	%f449, %f385, %f384, %f369;
	fma.rn.f32 	%f450, %f385, %f386, %f370;
	ld.shared.f32 	%f451, [%r92+12];
	ld.shared.f32 	%f452, [%r96+1536];
	ld.shared.f32 	%f453, [%r92+76];
	ld.shared.f32 	%f454, [%r96+1540];
	ld.shared.f32 	%f455, [%r92+140];
	ld.shared.f32 	%f456, [%r96+1544];
	ld.shared.f32 	%f457, [%r92+204];
	ld.shared.f32 	%f458, [%r96+1548];
	ld.shared.f32 	%f459, [%r92+268];
	ld.shared.f32 	%f460, [%r96+1552];
	ld.shared.f32 	%f461, [%r92+332];
	ld.shared.f32 	%f462, [%r96+1556];
	ld.shared.f32 	%f463, [%r92+396];
	ld.shared.f32 	%f464, [%r96+1560];
	ld.shared.f32 	%f465, [%r92+460];
	ld.shared.f32 	%f466, [%r96+1564];
	fma.rn.f32 	%f467, %f451, %f452, %f387;
	fma.rn.f32 	%f468, %f451, %f454, %f388;
	fma.rn.f32 	%f469, %f451, %f456, %f389;
	fma.rn.f32 	%f470, %f451, %f458, %f390;
	fma.rn.f32 	%f471, %f451, %f460, %f391;
	fma.rn.f32 	%f472, %f451, %f462, %f392;
	fma.rn.f32 	%f473, %f451, %f464, %f393;
	fma.rn.f32 	%f474, %f451, %f466, %f394;
	fma.rn.f32 	%f475, %f453, %f452, %f395;
	fma.rn.f32 	%f476, %f453, %f454, %f396;
	fma.rn.f32 	%f477, %f453, %f456, %f397;
	fma.rn.f32 	%f478, %f453, %f458, %f398;
	fma.rn.f32 	%f479, %f453, %f460, %f399;
	fma.rn.f32 	%f480, %f453, %f462, %f400;
	fma.rn.f32 	%f481, %f453, %f464, %f401;
	fma.rn.f32 	%f482, %f453, %f466, %f402;
	fma.rn.f32 	%f483, %f455, %f452, %f403;
	fma.rn.f32 	%f484, %f455, %f454, %f404;
	fma.rn.f32 	%f485, %f455, %f456, %f405;
	fma.rn.f32 	%f486, %f455, %f458, %f406;
	fma.rn.f32 	%f487, %f455, %f460, %f407;
	fma.rn.f32 	%f488, %f455, %f462, %f408;
	fma.rn.f32 	%f489, %f455, %f464, %f409;
	fma.rn.f32 	%f490, %f455, %f466, %f410;
	fma.rn.f32 	%f491, %f457, %f452, %f411;
	fma.rn.f32 	%f492, %f457, %f454, %f412;
	fma.rn.f32 	%f493, %f457, %f456, %f413;
	fma.rn.f32 	%f494, %f457, %f458, %f414;
	fma.rn.f32 	%f495, %f457, %f460, %f415;
	fma.rn.f32 	%f496, %f457, %f462, %f416;
	fma.rn.f32 	%f497, %f457, %f464, %f417;
	fma.rn.f32 	%f498, %f457, %f466, %f418;
	fma.rn.f32 	%f499, %f459, %f452, %f419;
	fma.rn.f32 	%f500, %f459, %f454, %f420;
	fma.rn.f32 	%f501, %f459, %f456, %f421;
	fma.rn.f32 	%f502, %f459, %f458, %f422;
	fma.rn.f32 	%f503, %f459, %f460, %f423;
	fma.rn.f32 	%f504, %f459, %f462, %f424;
	fma.rn.f32 	%f505, %f459, %f464, %f425;
	fma.rn.f32 	%f506, %f459, %f466, %f426;
	fma.rn.f32 	%f507, %f461, %f452, %f427;
	fma.rn.f32 	%f508, %f461, %f454, %f428;
	fma.rn.f32 	%f509, %f461, %f456, %f429;
	fma.rn.f32 	%f510, %f461, %f458, %f430;
	fma.rn.f32 	%f511, %f461, %f460, %f431;
	fma.rn.f32 	%f512, %f461, %f462, %f432;
	fma.rn.f32 	%f513, %f461, %f464, %f433;
	fma.rn.f32 	%f514, %f461, %f466, %f434;
	fma.rn.f32 	%f515, %f463, %f452, %f435;
	fma.rn.f32 	%f516, %f463, %f454, %f436;
	fma.rn.f32 	%f517, %f463, %f456, %f437;
	fma.rn.f32 	%f518, %f463, %f458, %f438;
	fma.rn.f32 	%f519, %f463, %f460, %f439;
	fma.rn.f32 	%f520, %f463, %f462, %f440;
	fma.rn.f32 	%f521, %f463, %f464, %f441;
	fma.rn.f32 	%f522, %f463, %f466, %f442;
	fma.rn.f32 	%f523, %f465, %f452, %f443;
	fma.rn.f32 	%f524, %f465, %f454, %f444;
	fma.rn.f32 	%f525, %f465, %f456, %f445;
	fma.rn.f32 	%f526, %f465, %f458, %f446;
	fma.rn.f32 	%f527, %f465, %f460, %f447;
	fma.rn.f32 	%f528, %f465, %f462, %f448;
	fma.rn.f32 	%f529, %f465, %f464, %f449;
	fma.rn.f32 	%f530, %f465, %f466, %f450;
	ld.shared.f32 	%f531, [%r92+16];
	ld.shared.f32 	%f532, [%r96+2048];
	ld.shared.f32 	%f533, [%r92+80];
	ld.shared.f32 	%f534, [%r96+2052];
	ld.shared.f32 	%f535, [%r92+144];
	ld.shared.f32 	%f536, [%r96+2056];
	ld.shared.f32 	%f537, [%r92+208];
	ld.shared.f32 	%f538, [%r96+2060];
	ld.shared.f32 	%f539, [%r92+272];
	ld.shared.f32 	%f540, [%r96+2064];
	ld.shared.f32 	%f541, [%r92+336];
	ld.shared.f32 	%f542, [%r96+2068];
	ld.shared.f32 	%f543, [%r92+400];
	ld.shared.f32 	%f544, [%r96+2072];
	ld.shared.f32 	%f545, [%r92+464];
	ld.shared.f32 	%f546, [%r96+2076];
	fma.rn.f32 	%f547, %f531, %f532, %f467;
	fma.rn.f32 	%f548, %f531, %f534, %f468;
	fma.rn.f32 	%f549, %f531, %f536, %f469;
	fma.rn.f32 	%f550, %f531, %f538, %f470;
	fma.rn.f32 	%f551, %f531, %f540, %f471;
	fma.rn.f32 	%f552, %f531, %f542, %f472;
	fma.rn.f32 	%f553, %f531, %f544, %f473;
	fma.rn.f32 	%f554, %f531, %f546, %f474;
	fma.rn.f32 	%f555, %f533, %f532, %f475;
	fma.rn.f32 	%f556, %f533, %f534, %f476;
	fma.rn.f32 	%f557, %f533, %f536, %f477;
	fma.rn.f32 	%f558, %f533, %f538, %f478;
	fma.rn.f32 	%f559, %f533, %f540, %f479;
	fma.rn.f32 	%f560, %f533, %f542, %f480;
	fma.rn.f32 	%f561, %f533, %f544, %f481;
	fma.rn.f32 	%f562, %f533, %f546, %f482;
	fma.rn.f32 	%f563, %f535, %f532, %f483;
	fma.rn.f32 	%f564, %f535, %f534, %f484;
	fma.rn.f32 	%f565, %f535, %f536, %f485;
	fma.rn.f32 	%f566, %f535, %f538, %f486;
	fma.rn.f32 	%f567, %f535, %f540, %f487;
	fma.rn.f32 	%f568, %f535, %f542, %f488;
	fma.rn.f32 	%f569, %f535, %f544, %f489;
	fma.rn.f32 	%f570, %f535, %f546, %f490;
	fma.rn.f32 	%f571, %f537, %f532, %f491;
	fma.rn.f32 	%f572, %f537, %f534, %f492;
	fma.rn.f32 	%f573, %f537, %f536, %f493;
	fma.rn.f32 	%f574, %f537, %f538, %f494;
	fma.rn.f32 	%f575, %f537, %f540, %f495;
	fma.rn.f32 	%f576, %f537, %f542, %f496;
	fma.rn.f32 	%f577, %f537, %f544, %f497;
	fma.rn.f32 	%f578, %f537, %f546, %f498;
	fma.rn.f32 	%f579, %f539, %f532, %f499;
	fma.rn.f32 	%f580, %f539, %f534, %f500;
	fma.rn.f32 	%f581, %f539, %f536, %f501;
	fma.rn.f32 	%f582, %f539, %f538, %f502;
	fma.rn.f32 	%f583, %f539, %f540, %f503;
	fma.rn.f32 	%f584, %f539, %f542, %f504;
	fma.rn.f32 	%f585, %f539, %f544, %f505;
	fma.rn.f32 	%f586, %f539, %f546, %f506;
	fma.rn.f32 	%f587, %f541, %f532, %f507;
	fma.rn.f32 	%f588, %f541, %f534, %f508;
	fma.rn.f32 	%f589, %f541, %f536, %f509;
	fma.rn.f32 	%f590, %f541, %f538, %f510;
	fma.rn.f32 	%f591, %f541, %f540, %f511;
	fma.rn.f32 	%f592, %f541, %f542, %f512;
	fma.rn.f32 	%f593, %f541, %f544, %f513;
	fma.rn.f32 	%f594, %f541, %f546, %f514;
	fma.rn.f32 	%f595, %f543, %f532, %f515;
	fma.rn.f32 	%f596, %f543, %f534, %f516;
	fma.rn.f32 	%f597, %f543, %f536, %f517;
	fma.rn.f32 	%f598, %f543, %f538, %f518;
	fma.rn.f32 	%f599, %f543, %f540, %f519;
	fma.rn.f32 	%f600, %f543, %f542, %f520;
	fma.rn.f32 	%f601, %f543, %f544, %f521;
	fma.rn.f32 	%f602, %f543, %f546, %f522;
	fma.rn.f32 	%f603, %f545, %f532, %f523;
	fma.rn.f32 	%f604, %f545, %f534, %f524;
	fma.rn.f32 	%f605, %f545, %f536, %f525;
	fma.rn.f32 	%f606, %f545, %f538, %f526;
	fma.rn.f32 	%f607, %f545, %f540, %f527;
	fma.rn.f32 	%f608, %f545, %f542, %f528;
	fma.rn.f32 	%f609, %f545, %f544, %f529;
	fma.rn.f32 	%f610, %f545, %f546, %f530;
	ld.shared.f32 	%f611, [%r92+20];
	ld.shared.f32 	%f612, [%r96+2560];
	ld.shared.f32 	%f613, [%r92+84];
	ld.shared.f32 	%f614, [%r96+2564];
	ld.shared.f32 	%f615, [%r92+148];
	ld.shared.f32 	%f616, [%r96+2568];
	ld.shared.f32 	%f617, [%r92+212];
	ld.shared.f32 	%f618, [%r96+2572];
	ld.shared.f32 	%f619, [%r92+276];
	ld.shared.f32 	%f620, [%r96+2576];
	ld.shared.f32 	%f621, [%r92+340];
	ld.shared.f32 	%f622, [%r96+2580];
	ld.shared.f32 	%f623, [%r92+404];
	ld.shared.f32 	%f624, [%r96+2584];
	ld.shared.f32 	%f625, [%r92+468];
	ld.shared.f32 	%f626, [%r96+2588];
	fma.rn.f32 	%f627, %f611, %f612, %f547;
	fma.rn.f32 	%f628, %f611, %f614, %f548;
	fma.rn.f32 	%f629, %f611, %f616, %f549;
	fma.rn.f32 	%f630, %f611, %f618, %f550;
	fma.rn.f32 	%f631, %f611, %f620, %f551;
	fma.rn.f32 	%f632, %f611, %f622, %f552;
	fma.rn.f32 	%f633, %f611, %f624, %f553;
	fma.rn.f32 	%f634, %f611, %f626, %f554;
	fma.rn.f32 	%f635, %f613, %f612, %f555;
	fma.rn.f32 	%f636, %f613, %f614, %f556;
	fma.rn.f32 	%f637, %f613, %f616, %f557;
	fma.rn.f32 	%f638, %f613, %f618, %f558;
	fma.rn.f32 	%f639, %f613, %f620, %f559;
	fma.rn.f32 	%f640, %f613, %f622, %f560;
	fma.rn.f32 	%f641, %f613, %f624, %f561;
	fma.rn.f32 	%f642, %f613, %f626, %f562;
	fma.rn.f32 	%f643, %f615, %f612, %f563;
	fma.rn.f32 	%f644, %f615, %f614, %f564;
	fma.rn.f32 	%f645, %f615, %f616, %f565;
	fma.rn.f32 	%f646, %f615, %f618, %f566;
	fma.rn.f32 	%f647, %f615, %f620, %f567;
	fma.rn.f32 	%f648, %f615, %f622, %f568;
	fma.rn.f32 	%f649, %f615, %f624, %f569;
	fma.rn.f32 	%f650, %f615, %f626, %f570;
	fma.rn.f32 	%f651, %f617, %f612, %f571;
	fma.rn.f32 	%f652, %f617, %f614, %f572;
	fma.rn.f32 	%f653, %f617, %f616, %f573;
	fma.rn.f32 	%f654, %f617, %f618, %f574;
	fma.rn.f32 	%f655, %f617, %f620, %f575;
	fma.rn.f32 	%f656, %f617, %f622, %f576;
	fma.rn.f32 	%f657, %f617, %f624, %f577;
	fma.rn.f32 	%f658, %f617, %f626, %f578;
	fma.rn.f32 	%f659, %f619, %f612, %f579;
	fma.rn.f32 	%f660, %f619, %f614, %f580;
	fma.rn.f32 	%f661, %f619, %f616, %f581;
	fma.rn.f32 	%f662, %f619, %f618, %f582;
	fma.rn.f32 	%f663, %f619, %f620, %f583;
	fma.rn.f32 	%f664, %f619, %f622, %f584;
	fma.rn.f32 	%f665, %f619, %f624, %f585;
	fma.rn.f32 	%f666, %f619, %f626, %f586;
	fma.rn.f32 	%f667, %f621, %f612, %f587;
	fma.rn.f32 	%f668, %f621, %f614, %f588;
	fma.rn.f32 	%f669, %f621, %f616, %f589;
	fma.rn.f32 	%f670, %f621, %f618, %f590;
	fma.rn.f32 	%f671, %f621, %f620, %f591;
	fma.rn.f32 	%f672, %f621, %f622, %f592;
	fma.rn.f32 	%f673, %f621, %f624, %f593;
	fma.rn.f32 	%f674, %f621, %f626, %f594;
	fma.rn.f32 	%f675, %f623, %f612, %f595;
	fma.rn.f32 	%f676, %f623, %f614, %f596;
	fma.rn.f32 	%f677, %f623, %f616, %f597;
	fma.rn.f32 	%f678, %f623, %f618, %f598;
	fma.rn.f32 	%f679, %f623, %f620, %f599;
	fma.rn.f32 	%f680, %f623, %f622, %f600;
	fma.rn.f32 	%f681, %f623, %f624, %f601;
	fma.rn.f32 	%f682, %f623, %f626, %f602;
	fma.rn.f32 	%f683, %f625, %f612, %f603;
	fma.rn.f32 	%f684, %f625, %f614, %f604;
	fma.rn.f32 	%f685, %f625, %f616, %f605;
	fma.rn.f32 	%f686, %f625, %f618, %f606;
	fma.rn.f32 	%f687, %f625, %f620, %f607;
	fma.rn.f32 	%f688, %f625, %f622, %f608;
	fma.rn.f32 	%f689, %f625, %f624, %f609;
	fma.rn.f32 	%f690, %f625, %f626, %f610;
	ld.shared.f32 	%f691, [%r92+24];
	ld.shared.f32 	%f692, [%r96+3072];
	ld.shared.f32 	%f693, [%r92+88];
	ld.shared.f32 	%f694, [%r96+3076];
	ld.shared.f32 	%f695, [%r92+152];
	ld.shared.f32 	%f696, [%r96+3080];
	ld.shared.f32 	%f697, [%r92+216];
	ld.shared.f32 	%f698, [%r96+3084];
	ld.shared.f32 	%f699, [%r92+280];
	ld.shared.f32 	%f700, [%r96+3088];
	ld.shared.f32 	%f701, [%r92+344];
	ld.shared.f32 	%f702, [%r96+3092];
	ld.shared.f32 	%f703, [%r92+408];
	ld.shared.f32 	%f704, [%r96+3096];
	ld.shared.f32 	%f705, [%r92+472];
	ld.shared.f32 	%f706, [%r96+3100];
	fma.rn.f32 	%f707, %f691, %f692, %f627;
	fma.rn.f32 	%f708, %f691, %f694, %f628;
	fma.rn.f32 	%f709, %f691, %f696, %f629;
	fma.rn.f32 	%f710, %f691, %f698, %f630;
	fma.rn.f32 	%f711, %f691, %f700, %f631;
	fma.rn.f32 	%f712, %f691, %f702, %f632;
	fma.rn.f32 	%f713, %f691, %f704, %f633;
	fma.rn.f32 	%f714, %f691, %f706, %f634;
	fma.rn.f32 	%f715, %f693, %f692, %f635;
	fma.rn.f32 	%f716, %f693, %f694, %f636;
	fma.rn.f32 	%f717, %f693, %f696, %f637;
	fma.rn.f32 	%f718, %f693, %f698, %f638;
	fma.rn.f32 	%f719, %f693, %f700, %f639;
	fma.rn.f32 	%f720, %f693, %f702, %f640;
	fma.rn.f32 	%f721, %f693, %f704, %f641;
	fma.rn.f32 	%f722, %f693, %f706, %f642;
	fma.rn.f32 	%f723, %f695, %f692, %f643;
	fma.rn.f32 	%f724, %f695, %f694, %f644;
	fma.rn.f32 	%f725, %f695, %f696, %f645;
	fma.rn.f32 	%f726, %f695, %f698, %f646;
	fma.rn.f32 	%f727, %f695, %f700, %f647;
	fma.rn.f32 	%f728, %f695, %f702, %f648;
	fma.rn.f32 	%f729, %f695, %f704, %f649;
	fma.rn.f32 	%f730, %f695, %f706, %f650;
	fma.rn.f32 	%f731, %f697, %f692, %f651;
	fma.rn.f32 	%f732, %f697, %f694, %f652;
	fma.rn.f32 	%f733, %f697, %f696, %f653;
	fma.rn.f32 	%f734, %f697, %f698, %f654;
	fma.rn.f32 	%f735, %f697, %f700, %f655;
	fma.rn.f32 	%f736, %f697, %f702, %f656;
	fma.rn.f32 	%f737, %f697, %f704, %f657;
	fma.rn.f32 	%f738, %f697, %f706, %f658;
	fma.rn.f32 	%f739, %f699, %f692, %f659;
	fma.rn.f32 	%f740, %f699, %f694, %f660;
	fma.rn.f32 	%f741, %f699, %f696, %f661;
	fma.rn.f32 	%f742, %f699, %f698, %f662;
	fma.rn.f32 	%f743, %f699, %f700, %f663;
	fma.rn.f32 	%f744, %f699, %f702, %f664;
	fma.rn.f32 	%f745, %f699, %f704, %f665;
	fma.rn.f32 	%f746, %f699, %f706, %f666;
	fma.rn.f32 	%f747, %f701, %f692, %f667;
	fma.rn.f32 	%f748, %f701, %f694, %f668;
	fma.rn.f32 	%f749, %f701, %f696, %f669;
	fma.rn.f32 	%f750, %f701, %f698, %f670;
	fma.rn.f32 	%f751, %f701, %f700, %f671;
	fma.rn.f32 	%f752, %f701, %f702, %f672;
	fma.rn.f32 	%f753, %f701, %f704, %f673;
	fma.rn.f32 	%f754, %f701, %f706, %f674;
	fma.rn.f32 	%f755, %f703, %f692, %f675;
	fma.rn.f32 	%f756, %f703, %f694, %f676;
	fma.rn.f32 	%f757, %f703, %f696, %f677;
	fma.rn.f32 	%f758, %f703, %f698, %f678;
	fma.rn.f32 	%f759, %f703, %f700, %f679;
	fma.rn.f32 	%f760, %f703, %f702, %f680;
	fma.rn.f32 	%f761, %f703, %f704, %f681;
	fma.rn.f32 	%f762, %f703, %f706, %f682;
	fma.rn.f32 	%f763, %f705, %f692, %f683;
	fma.rn.f32 	%f764, %f705, %f694, %f684;
	fma.rn.f32 	%f765, %f705, %f696, %f685;
	fma.rn.f32 	%f766, %f705, %f698, %f686;
	fma.rn.f32 	%f767, %f705, %f700, %f687;
	fma.rn.f32 	%f768, %f705, %f702, %f688;
	fma.rn.f32 	%f769, %f705, %f704, %f689;
	fma.rn.f32 	%f770, %f705, %f706, %f690;
	ld.shared.f32 	%f771, [%r92+28];
	ld.shared.f32 	%f772, [%r96+3584];
	ld.shared.f32 	%f773, [%r92+92];
	ld.shared.f32 	%f774, [%r96+3588];
	ld.shared.f32 	%f775, [%r92+156];
	ld.shared.f32 	%f776, [%r96+3592];
	ld.shared.f32 	%f777, [%r92+220];
	ld.shared.f32 	%f778, [%r96+3596];
	ld.shared.f32 	%f779, [%r92+284];
	ld.shared.f32 	%f780, [%r96+3600];
	ld.shared.f32 	%f781, [%r92+348];
	ld.shared.f32 	%f782, [%r96+3604];
	ld.shared.f32 	%f783, [%r92+412];
	ld.shared.f32 	%f784, [%r96+3608];
	ld.shared.f32 	%f785, [%r92+476];
	ld.shared.f32 	%f786, [%r96+3612];
	fma.rn.f32 	%f787, %f771, %f772, %f707;
	fma.rn.f32 	%f788, %f771, %f774, %f708;
	fma.rn.f32 	%f789, %f771, %f776, %f709;
	fma.rn.f32 	%f790, %f771, %f778, %f710;
	fma.rn.f32 	%f791, %f771, %f780, %f711;
	fma.rn.f32 	%f792, %f771, %f782, %f712;
	fma.rn.f32 	%f793, %f771, %f784, %f713;
	fma.rn.f32 	%f794, %f771, %f786, %f714;
	fma.rn.f32 	%f795, %f773, %f772, %f715;
	fma.rn.f32 	%f796, %f773, %f774, %f716;
	fma.rn.f32 	%f797, %f773, %f776, %f717;
	fma.rn.f32 	%f798, %f773, %f778, %f718;
	fma.rn.f32 	%f799, %f773, %f780, %f719;
	fma.rn.f32 	%f800, %f773, %f782, %f720;
	fma.rn.f32 	%f801, %f773, %f784, %f721;
	fma.rn.f32 	%f802, %f773, %f786, %f722;
	fma.rn.f32 	%f803, %f775, %f772, %f723;
	fma.rn.f32 	%f804, %f775, %f774, %f724;
	fma.rn.f32 	%f805, %f775, %f776, %f725;
	fma.rn.f32 	%f806, %f775, %f778, %f726;
	fma.rn.f32 	%f807, %f775, %f780, %f727;
	fma.rn.f32 	%f808, %f775, %f782, %f728;
	fma.rn.f32 	%f809, %f775, %f784, %f729;
	fma.rn.f32 	%f810, %f775, %f786, %f730;
	fma.rn.f32 	%f811, %f777, %f772, %f731;
	fma.rn.f32 	%f812, %f777, %f774, %f732;
	fma.rn.f32 	%f813, %f777, %f776, %f733;
	fma.rn.f32 	%f814, %f777, %f778, %f734;
	fma.rn.f32 	%f815, %f777, %f780, %f735;
	fma.rn.f32 	%f816, %f777, %f782, %f736;
	fma.rn.f32 	%f817, %f777, %f784, %f737;
	fma.rn.f32 	%f818, %f777, %f786, %f738;
	fma.rn.f32 	%f819, %f779, %f772, %f739;
	fma.rn.f32 	%f820, %f779, %f774, %f740;
	fma.rn.f32 	%f821, %f779, %f776, %f741;
	fma.rn.f32 	%f822, %f779, %f778, %f742;
	fma.rn.f32 	%f823, %f779, %f780, %f743;
	fma.rn.f32 	%f824, %f779, %f782, %f744;
	fma.rn.f32 	%f825, %f779, %f784, %f745;
	fma.rn.f32 	%f826, %f779, %f786, %f746;
	fma.rn.f32 	%f827, %f781, %f772, %f747;
	fma.rn.f32 	%f828, %f781, %f774, %f748;
	fma.rn.f32 	%f829, %f781, %f776, %f749;
	fma.rn.f32 	%f830, %f781, %f778, %f750;
	fma.rn.f32 	%f831, %f781, %f780, %f751;
	fma.rn.f32 	%f832, %f781, %f782, %f752;
	fma.rn.f32 	%f833, %f781, %f784, %f753;
	fma.rn.f32 	%f834, %f781, %f786, %f754;
	fma.rn.f32 	%f835, %f783, %f772, %f755;
	fma.rn.f32 	%f836, %f783, %f774, %f756;
	fma.rn.f32 	%f837, %f783, %f776, %f757;
	fma.rn.f32 	%f838, %f783, %f778, %f758;
	fma.rn.f32 	%f839, %f783, %f780, %f759;
	fma.rn.f32 	%f840, %f783, %f782, %f760;
	fma.rn.f32 	%f841, %f783, %f784, %f761;
	fma.rn.f32 	%f842, %f783, %f786, %f762;
	fma.rn.f32 	%f843, %f785, %f772, %f763;
	fma.rn.f32 	%f844, %f785, %f774, %f764;
	fma.rn.f32 	%f845, %f785, %f776, %f765;
	fma.rn.f32 	%f846, %f785, %f778, %f766;
	fma.rn.f32 	%f847, %f785, %f780, %f767;
	fma.rn.f32 	%f848, %f785, %f782, %f768;
	fma.rn.f32 	%f849, %f785, %f784, %f769;
	fma.rn.f32 	%f850, %f785, %f786, %f770;
	ld.shared.f32 	%f851, [%r92+32];
	ld.shared.f32 	%f852, [%r96+4096];
	ld.shared.f32 	%f853, [%r92+96];
	ld.shared.f32 	%f854, [%r96+4100];
	ld.shared.f32 	%f855, [%r92+160];
	ld.shared.f32 	%f856, [%r96+4104];
	ld.shared.f32 	%f857, [%r92+224];
	ld.shared.f32 	%f858, [%r96+4108];
	ld.shared.f32 	%f859, [%r92+288];
	ld.shared.f32 	%f860, [%r96+4112];
	ld.shared.f32 	%f861, [%r92+352];
	ld.shared.f32 	%f862, [%r96+4116];
	ld.shared.f32 	%f863, [%r92+416];
	ld.shared.f32 	%f864, [%r96+4120];
	ld.shared.f32 	%f865, [%r92+480];
	ld.shared.f32 	%f866, [%r96+4124];
	fma.rn.f32 	%f867, %f851, %f852, %f787;
	fma.rn.f32 	%f868, %f851, %f854, %f788;
	fma.rn.f32 	%f869, %f851, %f856, %f789;
	fma.rn.f32 	%f870, %f851, %f858, %f790;
	fma.rn.f32 	%f871, %f851, %f860, %f791;
	fma.rn.f32 	%f872, %f851, %f862, %f792;
	fma.rn.f32 	%f873, %f851, %f864, %f793;
	fma.rn.f32 	%f874, %f851, %f866, %f794;
	fma.rn.f32 	%f875, %f853, %f852, %f795;
	fma.rn.f32 	%f876, %f853, %f854, %f796;
	fma.rn.f32 	%f877, %f853, %f856, %f797;
	fma.rn.f32 	%f878, %f853, %f858, %f798;
	fma.rn.f32 	%f879, %f853, %f860, %f799;
	fma.rn.f32 	%f880, %f853, %f862, %f800;
	fma.rn.f32 	%f881, %f853, %f864, %f801;
	fma.rn.f32 	%f882, %f853, %f866, %f802;
	fma.rn.f32 	%f883, %f855, %f852, %f803;
	fma.rn.f32 	%f884, %f855, %f854, %f804;
	fma.rn.f32 	%f885, %f855, %f856, %f805;
	fma.rn.f32 	%f886, %f855, %f858, %f806;
	fma.rn.f32 	%f887, %f855, %f860, %f807;
	fma.rn.f32 	%f888, %f855, %f862, %f808;
	fma.rn.f32 	%f889, %f855, %f864, %f809;
	fma.rn.f32 	%f890, %f855, %f866, %f810;
	fma.rn.f32 	%f891, %f857, %f852, %f811;
	fma.rn.f32 	%f892, %f857, %f854, %f812;
	fma.rn.f32 	%f893, %f857, %f856, %f813;
	fma.rn.f32 	%f894, %f857, %f858, %f814;
	fma.rn.f32 	%f895, %f857, %f860, %f815;
	fma.rn.f32 	%f896, %f857, %f862, %f816;
	fma.rn.f32 	%f897, %f857, %f864, %f817;
	fma.rn.f32 	%f898, %f857, %f866, %f818;
	fma.rn.f32 	%f899, %f859, %f852, %f819;
	fma.rn.f32 	%f900, %f859, %f854, %f820;
	fma.rn.f32 	%f901, %f859, %f856, %f821;
	fma.rn.f32 	%f902, %f859, %f858, %f822;
	fma.rn.f32 	%f903, %f859, %f860, %f823;
	fma.rn.f32 	%f904, %f859, %f862, %f824;
	fma.rn.f32 	%f905, %f859, %f864, %f825;
	fma.rn.f32 	%f906, %f859, %f866, %f826;
	fma.rn.f32 	%f907, %f861, %f852, %f827;
	fma.rn.f32 	%f908, %f861, %f854, %f828;
	fma.rn.f32 	%f909, %f861, %f856, %f829;
	fma.rn.f32 	%f910, %f861, %f858, %f830;
	fma.rn.f32 	%f911, %f861, %f860, %f831;
	fma.rn.f32 	%f912, %f861, %f862, %f832;
	fma.rn.f32 	%f913, %f861, %f864, %f833;
	fma.rn.f32 	%f914, %f861, %f866, %f834;
	fma.rn.f32 	%f915, %f863, %f852, %f835;
	fma.rn.f32 	%f916, %f863, %f854, %f836;
	fma.rn.f32 	%f917, %f863, %f856, %f837;
	fma.rn.f32 	%f918, %f863, %f858, %f838;
	fma.rn.f32 	%f919, %f863, %f860, %f839;
	fma.rn.f32 	%f920, %f863, %f862, %f840;
	fma.rn.f32 	%f921, %f863, %f864, %f841;
	fma.rn.f32 	%f922, %f863, %f866, %f842;
	fma.rn.f32 	%f923, %f865, %f852, %f843;
	fma.rn.f32 	%f924, %f865, %f854, %f844;
	fma.rn.f32 	%f925, %f865, %f856, %f845;
	fma.rn.f32 	%f926, %f865, %f858, %f846;
	fma.rn.f32 	%f927, %f865, %f860, %f847;
	fma.rn.f32 	%f928, %f865, %f862, %f848;
	fma.rn.f32 	%f929, %f865, %f864, %f849;
	fma.rn.f32 	%f930, %f865, %f866, %f850;
	ld.shared.f32 	%f931, [%r92+36];
	ld.shared.f32 	%f932, [%r96+4608];
	ld.shared.f32 	%f933, [%r92+100];
	ld.shared.f32 	%f934, [%r96+4612];
	ld.shared.f32 	%f935, [%r92+164];
	ld.shared.f32 	%f936, [%r96+4616];
	ld.shared.f32 	%f937, [%r92+228];
	ld.shared.f32 	%f938, [%r96+4620];
	ld.shared.f32 	%f939, [%r92+292];
	ld.shared.f32 	%f940, [%r96+4624];
	ld.shared.f32 	%f941, [%r92+356];
	ld.shared.f32 	%f942, [%r96+4628];
	ld.shared.f32 	%f943, [%r92+420];
	ld.shared.f32 	%f944, [%r96+4632];
	ld.shared.f32 	%f945, [%r92+484];
	ld.shared.f32 	%f946, [%r96+4636];
	fma.rn.f32 	%f947, %f931, %f932, %f867;
	fma.rn.f32 	%f948, %f931, %f934, %f868;
	fma.rn.f32 	%f949, %f931, %f936, %f869;
	fma.rn.f32 	%f950, %f931, %f938, %f870;
	fma.rn.f32 	%f951, %f931, %f940, %f871;
	fma.rn.f32 	%f952, %f931, %f942, %f872;
	fma.rn.f32 	%f953, %f931, %f944, %f873;
	fma.rn.f32 	%f954, %f931, %f946, %f874;
	fma.rn.f32 	%f955, %f933, %f932, %f875;
	fma.rn.f32 	%f956, %f933, %f934, %f876;
	fma.rn.f32 	%f957, %f933, %f936, %f877;
	fma.rn.f32 	%f958, %f933, %f938, %f878;
	fma.rn.f32 	%f959, %f933, %f940, %f879;
	fma.rn.f32 	%f960, %f933, %f942, %f880;
	fma.rn.f32 	%f961, %f933, %f944, %f881;
	fma.rn.f32 	%f962, %f933, %f946, %f882;
	fma.rn.f32 	%f963, %f935, %f932, %f883;
	fma.rn.f32 	%f964, %f935, %f934, %f884;
	fma.rn.f32 	%f965, %f935, %f936, %f885;
	fma.rn.f32 	%f966, %f935, %f938, %f886;
	fma.rn.f32 	%f967, %f935, %f940, %f887;
	fma.rn.f32 	%f968, %f935, %f942, %f888;
	fma.rn.f32 	%f969, %f935, %f944, %f889;
	fma.rn.f32 	%f970, %f935, %f946, %f890;
	fma.rn.f32 	%f971, %f937, %f932, %f891;
	fma.rn.f32 	%f972, %f937, %f934, %f892;
	fma.rn.f32 	%f973, %f937, %f936, %f893;
	fma.rn.f32 	%f974, %f937, %f938, %f894;
	fma.rn.f32 	%f975, %f937, %f940, %f895;
	fma.rn.f32 	%f976, %f937, %f942, %f896;
	fma.rn.f32 	%f977, %f937, %f944, %f897;
	fma.rn.f32 	%f978, %f937, %f946, %f898;
	fma.rn.f32 	%f979, %f939, %f932, %f899;
	fma.rn.f32 	%f980, %f939, %f934, %f900;
	fma.rn.f32 	%f981, %f939, %f936, %f901;
	fma.rn.f32 	%f982, %f939, %f938, %f902;
	fma.rn.f32 	%f983, %f939, %f940, %f903;
	fma.rn.f32 	%f984, %f939, %f942, %f904;
	fma.rn.f32 	%f985, %f939, %f944, %f905;
	fma.rn.f32 	%f986, %f939, %f946, %f906;
	fma.rn.f32 	%f987, %f941, %f932, %f907;
	fma.rn.f32 	%f988, %f941, %f934, %f908;
	fma.rn.f32 	%f989, %f941, %f936, %f909;
	fma.rn.f32 	%f990, %f941, %f938, %f910;
	fma.rn.f32 	%f991, %f941, %f940, %f911;
	fma.rn.f32 	%f992, %f941, %f942, %f912;
	fma.rn.f32 	%f993, %f941, %f944, %f913;
	fma.rn.f32 	%f994, %f941, %f946, %f914;
	fma.rn.f32 	%f995, %f943, %f932, %f915;
	fma.rn.f32 	%f996, %f943, %f934, %f916;
	fma.rn.f32 	%f997, %f943, %f936, %f917;
	fma.rn.f32 	%f998, %f943, %f938, %f918;
	fma.rn.f32 	%f999, %f943, %f940, %f919;
	fma.rn.f32 	%f1000, %f943, %f942, %f920;
	fma.rn.f32 	%f1001, %f943, %f944, %f921;
	fma.rn.f32 	%f1002, %f943, %f946, %f922;
	fma.rn.f32 	%f1003, %f945, %f932, %f923;
	fma.rn.f32 	%f1004, %f945, %f934, %f924;
	fma.rn.f32 	%f1005, %f945, %f936, %f925;
	fma.rn.f32 	%f1006, %f945, %f938, %f926;
	fma.rn.f32 	%f1007, %f945, %f940, %f927;
	fma.rn.f32 	%f1008, %f945, %f942, %f928;
	fma.rn.f32 	%f1009, %f945, %f944, %f929;
	fma.rn.f32 	%f1010, %f945, %f946, %f930;
	ld.shared.f32 	%f1011, [%r92+40];
	ld.shared.f32 	%f1012, [%r96+5120];
	ld.shared.f32 	%f1013, [%r92+104];
	ld.shared.f32 	%f1014, [%r96+5124];
	ld.shared.f32 	%f1015, [%r92+168];
	ld.shared.f32 	%f1016, [%r96+5128];
	ld.shared.f32 	%f1017, [%r92+232];
	ld.shared.f32 	%f1018, [%r96+5132];
	ld.shared.f32 	%f1019, [%r92+296];
	ld.shared.f32 	%f1020, [%r96+5136];
	ld.shared.f32 	%f1021, [%r92+360];
	ld.shared.f32 	%f1022, [%r96+5140];
	ld.shared.f32 	%f1023, [%r92+424];
	ld.shared.f32 	%f1024, [%r96+5144];
	ld.shared.f32 	%f1025, [%r92+488];
	ld.shared.f32 	%f1026, [%r96+5148];
	fma.rn.f32 	%f1027, %f1011, %f1012, %f947;
	fma.rn.f32 	%f1028, %f1011, %f1014, %f948;
	fma.rn.f32 	%f1029, %f1011, %f1016, %f949;
	fma.rn.f32 	%f1030, %f1011, %f1018, %f950;
	fma.rn.f32 	%f1031, %f1011, %f1020, %f951;
	fma.rn.f32 	%f1032, %f1011, %f1022, %f952;
	fma.rn.f32 	%f1033, %f1011, %f1024, %f953;
	fma.rn.f32 	%f1034, %f1011, %f1026, %f954;
	fma.rn.f32 	%f1035, %f1013, %f1012, %f955;
	fma.rn.f32 	%f1036, %f1013, %f1014, %f956;
	fma.rn.f32 	%f1037, %f1013, %f1016, %f957;
	fma.rn.f32 	%f1038, %f1013, %f1018, %f958;
	fma.rn.f32 	%f1039, %f1013, %f1020, %f959;
	fma.rn.f32 	%f1040, %f1013, %f1022, %f960;
	fma.rn.f32 	%f1041, %f1013, %f1024, %f961;
	fma.rn.f32 	%f1042, %f1013, %f1026, %f962;
	fma.rn.f32 	%f1043, %f1015, %f1012, %f963;
	fma.rn.f32 	%f1044, %f1015, %f1014, %f964;
	fma.rn.f32 	%f1045, %f1015, %f1016, %f965;
	fma.rn.f32 	%f1046, %f1015, %f1018, %f966;
	fma.rn.f32 	%f1047, %f1015, %f1020, %f967;
	fma.rn.f32 	%f1048, %f1015, %f1022, %f968;
	fma.rn.f32 	%f1049, %f1015, %f1024, %f969;
	fma.rn.f32 	%f1050, %f1015, %f1026, %f970;
	fma.rn.f32 	%f1051, %f1017, %f1012, %f971;
	fma.rn.f32 	%f1052, %f1017, %f1014, %f972;
	fma.rn.f32 	%f1053, %f1017, %f1016, %f973;
	fma.rn.f32 	%f1054, %f1017, %f1018, %f974;
	fma.rn.f32 	%f1055, %f1017, %f1020, %f975;
	fma.rn.f32 	%f1056, %f1017, %f1022, %f976;
	fma.rn.f32 	%f1057, %f1017, %f1024, %f977;
	fma.rn.f32 	%f1058, %f1017, %f1026, %f978;
	fma.rn.f32 	%f1059, %f1019, %f1012, %f979;
	fma.rn.f32 	%f1060, %f1019, %f1014, %f980;
	fma.rn.f32 	%f1061, %f1019, %f1016, %f981;
	fma.rn.f32 	%f1062, %f1019, %f1018, %f982;
	fma.rn.f32 	%f1063, %f1019, %f1020, %f983;
	fma.rn.f32 	%f1064, %f1019, %f1022, %f984;
	fma.rn.f32 	%f1065, %f1019, %f1024, %f985;
	fma.rn.f32 	%f1066, %f1019, %f1026, %f986;
	fma.rn.f32 	%f1067, %f1021, %f1012, %f987;
	fma.rn.f32 	%f1068, %f1021, %f1014, %f988;
	fma.rn.f32 	%f1069, %f1021, %f1016, %f989;
	fma.rn.f32 	%f1070, %f1021, %f1018, %f990;
	fma.rn.f32 	%f1071, %f1021, %f1020, %f991;
	fma.rn.f32 	%f1072, %f1021, %f1022, %f992;
	fma.rn.f32 	%f1073, %f1021, %f1024, %f993;
	fma.rn.f32 	%f1074, %f1021, %f1026, %f994;
	fma.rn.f32 	%f1075, %f1023, %f1012, %f995;
	fma.rn.f32 	%f1076, %f1023, %f1014, %f996;
	fma.rn.f32 	%f1077, %f1023, %f1016, %f997;
	fma.rn.f32 	%f1078, %f1023, %f1018, %f998;
	fma.rn.f32 	%f1079, %f1023, %f1020, %f999;
	fma.rn.f32 	%f1080, %f1023, %f1022, %f1000;
	fma.rn.f32 	%f1081, %f1023, %f1024, %f1001;
	fma.rn.f32 	%f1082, %f1023, %f1026, %f1002;
	fma.rn.f32 	%f1083, %f1025, %f1012, %f1003;
	fma.rn.f32 	%f1084, %f1025, %f1014, %f1004;
	fma.rn.f32 	%f1085, %f1025, %f1016, %f1005;
	fma.rn.f32 	%f1086, %f1025, %f1018, %f1006;
	fma.rn.f32 	%f1087, %f1025, %f1020, %f1007;
	fma.rn.f32 	%f1088, %f1025, %f1022, %f1008;
	fma.rn.f32 	%f1089, %f1025, %f1024, %f1009;
	fma.rn.f32 	%f1090, %f1025, %f1026, %f1010;
	ld.shared.f32 	%f1091, [%r92+44];
	ld.shared.f32 	%f1092, [%r96+5632];
	ld.shared.f32 	%f1093, [%r92+108];
	ld.shared.f32 	%f1094, [%r96+5636];
	ld.shared.f32 	%f1095, [%r92+172];
	ld.shared.f32 	%f1096, [%r96+5640];
	ld.shared.f32 	%f1097, [%r92+236];
	ld.shared.f32 	%f1098, [%r96+5644];
	ld.shared.f32 	%f1099, [%r92+300];
	ld.shared.f32 	%f1100, [%r96+5648];
	ld.shared.f32 	%f1101, [%r92+364];
	ld.shared.f32 	%f1102, [%r96+5652];
	ld.shared.f32 	%f1103, [%r92+428];
	ld.shared.f32 	%f1104, [%r96+5656];
	ld.shared.f32 	%f1105, [%r92+492];
	ld.shared.f32 	%f1106, [%r96+5660];
	fma.rn.f32 	%f1107, %f1091, %f1092, %f1027;
	fma.rn.f32 	%f1108, %f1091, %f1094, %f1028;
	fma.rn.f32 	%f1109, %f1091, %f1096, %f1029;
	fma.rn.f32 	%f1110, %f1091, %f1098, %f1030;
	fma.rn.f32 	%f1111, %f1091, %f1100, %f1031;
	fma.rn.f32 	%f1112, %f1091, %f1102, %f1032;
	fma.rn.f32 	%f1113, %f1091, %f1104, %f1033;
	fma.rn.f32 	%f1114, %f1091, %f1106, %f1034;
	fma.rn.f32 	%f1115, %f1093, %f1092, %f1035;
	fma.rn.f32 	%f1116, %f1093, %f1094, %f1036;
	fma.rn.f32 	%f1117, %f1093, %f1096, %f1037;
	fma.rn.f32 	%f1118, %f1093, %f1098, %f1038;
	fma.rn.f32 	%f1119, %f1093, %f1100, %f1039;
	fma.rn.f32 	%f1120, %f1093, %f1102, %f1040;
	fma.rn.f32 	%f1121, %f1093, %f1104, %f1041;
	fma.rn.f32 	%f1122, %f1093, %f1106, %f1042;
	fma.rn.f32 	%f1123, %f1095, %f1092, %f1043;
	fma.rn.f32 	%f1124, %f1095, %f1094, %f1044;
	fma.rn.f32 	%f1125, %f1095, %f1096, %f1045;
	fma.rn.f32 	%f1126, %f1095, %f1098, %f1046;
	fma.rn.f32 	%f1127, %f1095, %f1100, %f1047;
	fma.rn.f32 	%f1128, %f1095, %f1102, %f1048;
	fma.rn.f32 	%f1129, %f1095, %f1104, %f1049;
	fma.rn.f32 	%f1130, %f1095, %f1106, %f1050;
	fma.rn.f32 	%f1131, %f1097, %f1092, %f1051;
	fma.rn.f32 	%f1132, %f1097, %f1094, %f1052;
	fma.rn.f32 	%f1133, %f1097, %f1096, %f1053;
	fma.rn.f32 	%f1134, %f1097, %f1098, %f1054;
	fma.rn.f32 	%f1135, %f1097, %f1100, %f1055;
	fma.rn.f32 	%f1136, %f1097, %f1102, %f1056;
	fma.rn.f32 	%f1137, %f1097, %f1104, %f1057;
	fma.rn.f32 	%f1138, %f1097, %f1106, %f1058;
	fma.rn.f32 	%f1139, %f1099, %f1092, %f1059;
	fma.rn.f32 	%f1140, %f1099, %f1094, %f1060;
	fma.rn.f32 	%f1141, %f1099, %f1096, %f1061;
	fma.rn.f32 	%f1142, %f1099, %f1098, %f1062;
	fma.rn.f32 	%f1143, %f1099, %f1100, %f1063;
	fma.rn.f32 	%f1144, %f1099, %f1102, %f1064;
	fma.rn.f32 	%f1145, %f1099, %f1104, %f1065;
	fma.rn.f32 	%f1146, %f1099, %f1106, %f1066;
	fma.rn.f32 	%f1147, %f1101, %f1092, %f1067;
	fma.rn.f32 	%f1148, %f1101, %f1094, %f1068;
	fma.rn.f32 	%f1149, %f1101, %f1096, %f1069;
	fma.rn.f32 	%f1150, %f1101, %f1098, %f1070;
	fma.rn.f32 	%f1151, %f1101, %f1100, %f1071;
	fma.rn.f32 	%f1152, %f1101, %f1102, %f1072;
	fma.rn.f32 	%f1153, %f1101, %f1104, %f1073;
	fma.rn.f32 	%f1154, %f1101, %f1106, %f1074;
	fma.rn.f32 	%f1155, %f1103, %f1092, %f1075;
	fma.rn.f32 	%f1156, %f1103, %f1094, %f1076;
	fma.rn.f32 	%f1157, %f1103, %f1096, %f1077;
	fma.rn.f32 	%f1158, %f1103, %f1098, %f1078;
	fma.rn.f32 	%f1159, %f1103, %f1100, %f1079;
	fma.rn.f32 	%f1160, %f1103, %f1102, %f1080;
	fma.rn.f32 	%f1161, %f1103, %f1104, %f1081;
	fma.rn.f32 	%f1162, %f1103, %f1106, %f1082;
	fma.rn.f32 	%f1163, %f1105, %f1092, %f1083;
	fma.rn.f32 	%f1164, %f1105, %f1094, %f1084;
	fma.rn.f32 	%f1165, %f1105, %f1096, %f1085;
	fma.rn.f32 	%f1166, %f1105, %f1098, %f1086;
	fma.rn.f32 	%f1167, %f1105, %f1100, %f1087;
	fma.rn.f32 	%f1168, %f1105, %f1102, %f1088;
	fma.rn.f32 	%f1169, %f1105, %f1104, %f1089;
	fma.rn.f32 	%f1170, %f1105, %f1106, %f1090;
	ld.shared.f32 	%f1171, [%r92+48];
	ld.shared.f32 	%f1172, [%r96+6144];
	ld.shared.f32 	%f1173, [%r92+112];
	ld.shared.f32 	%f1174, [%r96+6148];
	ld.shared.f32 	%f1175, [%r92+176];
	ld.shared.f32 	%f1176, [%r96+6152];
	ld.shared.f32 	%f1177, [%r92+240];
	ld.shared.f32 	%f1178, [%r96+6156];
	ld.shared.f32 	%f1179, [%r92+304];
	ld.shared.f32 	%f1180, [%r96+6160];
	ld.shared.f32 	%f1181, [%r92+368];
	ld.shared.f32 	%f1182, [%r96+6164];
	ld.shared.f32 	%f1183, [%r92+432];
	ld.shared.f32 	%f1184, [%r96+6168];
	ld.shared.f32 	%f1185, [%r92+496];
	ld.shared.f32 	%f1186, [%r96+6172];
	fma.rn.f32 	%f1187, %f1171, %f1172, %f1107;
	fma.rn.f32 	%f1188, %f1171, %f1174, %f1108;
	fma.rn.f32 	%f1189, %f1171, %f1176, %f1109;
	fma.rn.f32 	%f1190, %f1171, %f1178, %f1110;
	fma.rn.f32 	%f1191, %f1171, %f1180, %f1111;
	fma.rn.f32 	%f1192, %f1171, %f1182, %f1112;
	fma.rn.f32 	%f1193, %f1171, %f1184, %f1113;
	fma.rn.f32 	%f1194, %f1171, %f1186, %f1114;
	fma.rn.f32 	%f1195, %f1173, %f1172, %f1115;
	fma.rn.f32 	%f1196, %f1173, %f1174, %f1116;
	fma.rn.f32 	%f1197, %f1173, %f1176, %f1117;
	fma.rn.f32 	%f1198, %f1173, %f1178, %f1118;
	fma.rn.f32 	%f1199, %f1173, %f1180, %f1119;
	fma.rn.f32 	%f1200, %f1173, %f1182, %f1120;
	fma.rn.f32 	%f1201, %f1173, %f1184, %f1121;
	fma.rn.f32 	%f1202, %f1173, %f1186, %f1122;
	fma.rn.f32 	%f1203, %f1175, %f1172, %f1123;
	fma.rn.f32 	%f1204, %f1175, %f1174, %f1124;
	fma.rn.f32 	%f1205, %f1175, %f1176, %f1125;
	fma.rn.f32 	%f1206, %f1175, %f1178, %f1126;
	fma.rn.f32 	%f1207, %f1175, %f1180, %f1127;
	fma.rn.f32 	%f1208, %f1175, %f1182, %f1128;
	fma.rn.f32 	%f1209, %f1175, %f1184, %f1129;
	fma.rn.f32 	%f1210, %f1175, %f1186, %f1130;
	fma.rn.f32 	%f1211, %f1177, %f1172, %f1131;
	fma.rn.f32 	%f1212, %f1177, %f1174, %f1132;
	fma.rn.f32 	%f1213, %f1177, %f1176, %f1133;
	fma.rn.f32 	%f1214, %f1177, %f1178, %f1134;
	fma.rn.f32 	%f1215, %f1177, %f1180, %f1135;
	fma.rn.f32 	%f1216, %f1177, %f1182, %f1136;
	fma.rn.f32 	%f1217, %f1177, %f1184, %f1137;
	fma.rn.f32 	%f1218, %f1177, %f1186, %f1138;
	fma.rn.f32 	%f1219, %f1179, %f1172, %f1139;
	fma.rn.f32 	%f1220, %f1179, %f1174, %f1140;
	fma.rn.f32 	%f1221, %f1179, %f1176, %f1141;
	fma.rn.f32 	%f1222, %f1179, %f1178, %f1142;
	fma.rn.f32 	%f1223, %f1179, %f1180, %f1143;
	fma.rn.f32 	%f1224, %f1179, %f1182, %f1144;
	fma.rn.f32 	%f1225, %f1179, %f1184, %f1145;
	fma.rn.f32 	%f1226, %f1179, %f1186, %f1146;
	fma.rn.f32 	%f1227, %f1181, %f1172, %f1147;
	fma.rn.f32 	%f1228, %f1181, %f1174, %f1148;
	fma.rn.f32 	%f1229, %f1181, %f1176, %f1149;
	fma.rn.f32 	%f1230, %f1181, %f1178, %f1150;
	fma.rn.f32 	%f1231, %f1181, %f1180, %f1151;
	fma.rn.f32 	%f1232, %f1181, %f1182, %f1152;
	fma.rn.f32 	%f1233, %f1181, %f1184, %f1153;
	fma.rn.f32 	%f1234, %f1181, %f1186, %f1154;
	fma.rn.f32 	%f1235, %f1183, %f1172, %f1155;
	fma.rn.f32 	%f1236, %f1183, %f1174, %f1156;
	fma.rn.f32 	%f1237, %f1183, %f1176, %f1157;
	fma.rn.f32 	%f1238, %f1183, %f1178, %f1158;
	fma.rn.f32 	%f1239, %f1183, %f1180, %f1159;
	fma.rn.f32 	%f1240, %f1183, %f1182, %f1160;
	fma.rn.f32 	%f1241, %f1183, %f1184, %f1161;
	fma.rn.f32 	%f1242, %f1183, %f1186, %f1162;
	fma.rn.f32 	%f1243, %f1185, %f1172, %f1163;
	fma.rn.f32 	%f1244, %f1185, %f1174, %f1164;
	fma.rn.f32 	%f1245, %f1185, %f1176, %f1165;
	fma.rn.f32 	%f1246, %f1185, %f1178, %f1166;
	fma.rn.f32 	%f1247, %f1185, %f1180, %f1167;
	fma.rn.f32 	%f1248, %f1185, %f1182, %f1168;
	fma.rn.f32 	%f1249, %f1185, %f1184, %f1169;
	fma.rn.f32 	%f1250, %f1185, %f1186, %f1170;
	ld.shared.f32 	%f1251, [%r92+52];
	ld.shared.f32 	%f1252, [%r96+6656];
	ld.shared.f32 	%f1253, [%r92+116];
	ld.shared.f32 	%f1254, [%r96+6660];
	ld.shared.f32 	%f1255, [%r92+180];
	ld.shared.f32 	%f1256, [%r96+6664];
	ld.shared.f32 	%f1257, [%r92+244];
	ld.shared.f32 	%f1258, [%r96+6668];
	ld.shared.f32 	%f1259, [%r92+308];
	ld.shared.f32 	%f1260, [%r96+6672];
	ld.shared.f32 	%f1261, [%r92+372];
	ld.shared.f32 	%f1262, [%r96+6676];
	ld.shared.f32 	%f1263, [%r92+436];
	ld.shared.f32 	%f1264, [%r96+6680];
	ld.shared.f32 	%f1265, [%r92+500];
	ld.shared.f32 	%f1266, [%r96+6684];
	fma.rn.f32 	%f1267, %f1251, %f1252, %f1187;
	fma.rn.f32 	%f1268, %f1251, %f1254, %f1188;
	fma.rn.f32 	%f1269, %f1251, %f1256, %f1189;
	fma.rn.f32 	%f1270, %f1251, %f1258, %f1190;
	fma.rn.f32 	%f1271, %f1251, %f1260, %f1191;
	fma.rn.f32 	%f1272, %f1251, %f1262, %f1192;
	fma.rn.f32 	%f1273, %f1251, %f1264, %f1193;
	fma.rn.f32 	%f1274, %f1251, %f1266, %f1194;
	fma.rn.f32 	%f1275, %f1253, %f1252, %f1195;
	fma.rn.f32 	%f1276, %f1253, %f1254, %f1196;
	fma.rn.f32 	%f1277, %f1253, %f1256, %f1197;
	fma.rn.f32 	%f1278, %f1253, %f1258, %f1198;
	fma.rn.f32 	%f1279, %f1253, %f1260, %f1199;
	fma.rn.f32 	%f1280, %f1253, %f1262, %f1200;
	fma.rn.f32 	%f1281, %f1253, %f1264, %f1201;
	fma.rn.f32 	%f1282, %f1253, %f1266, %f1202;
	fma.rn.f32 	%f1283, %f1255, %f1252, %f1203;
	fma.rn.f32 	%f1284, %f1255, %f1254, %f1204;
	fma.rn.f32 	%f1285, %f1255, %f1256, %f1205;
	fma.rn.f32 	%f1286, %f1255, %f1258, %f1206;
	fma.rn.f32 	%f1287, %f1255, %f1260, %f1207;
	fma.rn.f32 	%f1288, %f1255, %f1262, %f1208;
	fma.rn.f32 	%f1289, %f1255, %f1264, %f1209;
	fma.rn.f32 	%f1290, %f1255, %f1266, %f1210;
	fma.rn.f32 	%f1291, %f1257, %f1252, %f1211;
	fma.rn.f32 	%f1292, %f1257, %f1254, %f1212;
	fma.rn.f32 	%f1293, %f1257, %f1256, %f1213;
	fma.rn.f32 	%f1294, %f1257, %f1258, %f1214;
	fma.rn.f32 	%f1295, %f1257, %f1260, %f1215;
	fma.rn.f32 	%f1296, %f1257, %f1262, %f1216;
	fma.rn.f32 	%f1297, %f1257, %f1264, %f1217;
	fma.rn.f32 	%f1298, %f1257, %f1266, %f1218;
	fma.rn.f32 	%f1299, %f1259, %f1252, %f1219;
	fma.rn.f32 	%f1300, %f1259, %f1254, %f1220;
	fma.rn.f32 	%f1301, %f1259, %f1256, %f1221;
	fma.rn.f32 	%f1302, %f1259, %f1258, %f1222;
	fma.rn.f32 	%f1303, %f1259, %f1260, %f1223;
	fma.rn.f32 	%f1304, %f1259, %f1262, %f1224;
	fma.rn.f32 	%f1305, %f1259, %f1264, %f1225;
	fma.rn.f32 	%f1306, %f1259, %f1266, %f1226;
	fma.rn.f32 	%f1307, %f1261, %f1252, %f1227;
	fma.rn.f32 	%f1308, %f1261, %f1254, %f1228;
	fma.rn.f32 	%f1309, %f1261, %f1256, %f1229;
	fma.rn.f32 	%f1310, %f1261, %f1258, %f1230;
	fma.rn.f32 	%f1311, %f1261, %f1260, %f1231;
	fma.rn.f32 	%f1312, %f1261, %f1262, %f1232;
	fma.rn.f32 	%f1313, %f1261, %f1264, %f1233;
	fma.rn.f32 	%f1314, %f1261, %f1266, %f1234;
	fma.rn.f32 	%f1315, %f1263, %f1252, %f1235;
	fma.rn.f32 	%f1316, %f1263, %f1254, %f1236;
	fma.rn.f32 	%f1317, %f1263, %f1256, %f1237;
	fma.rn.f32 	%f1318, %f1263, %f1258, %f1238;
	fma.rn.f32 	%f1319, %f1263, %f1260, %f1239;
	fma.rn.f32 	%f1320, %f1263, %f1262, %f1240;
	fma.rn.f32 	%f1321, %f1263, %f1264, %f1241;
	fma.rn.f32 	%f1322, %f1263, %f1266, %f1242;
	fma.rn.f32 	%f1323, %f1265, %f1252, %f1243;
	fma.rn.f32 	%f1324, %f1265, %f1254, %f1244;
	fma.rn.f32 	%f1325, %f1265, %f1256, %f1245;
	fma.rn.f32 	%f1326, %f1265, %f1258, %f1246;
	fma.rn.f32 	%f1327, %f1265, %f1260, %f1247;
	fma.rn.f32 	%f1328, %f1265, %f1262, %f1248;
	fma.rn.f32 	%f1329, %f1265, %f1264, %f1249;
	fma.rn.f32 	%f1330, %f1265, %f1266, %f1250;
	ld.shared.f32 	%f1331, [%r92+56];
	ld.shared.f32 	%f1332, [%r96+7168];
	ld.shared.f32 	%f1333, [%r92+120];
	ld.shared.f32 	%f1334, [%r96+7172];
	ld.shared.f32 	%f1335, [%r92+184];
	ld.shared.f32 	%f1336, [%r96+7176];
	ld.shared.f32 	%f1337, [%r92+248];
	ld.shared.f32 	%f1338, [%r96+7180];
	ld.shared.f32 	%f1339, [%r92+312];
	ld.shared.f32 	%f1340, [%r96+7184];
	ld.shared.f32 	%f1341, [%r92+376];
	ld.shared.f32 	%f1342, [%r96+7188];
	ld.shared.f32 	%f1343, [%r92+440];
	ld.shared.f32 	%f1344, [%r96+7192];
	ld.shared.f32 	%f1345, [%r92+504];
	ld.shared.f32 	%f1346, [%r96+7196];
	fma.rn.f32 	%f1347, %f1331, %f1332, %f1267;
	fma.rn.f32 	%f1348, %f1331, %f1334, %f1268;
	fma.rn.f32 	%f1349, %f1331, %f1336, %f1269;
	fma.rn.f32 	%f1350, %f1331, %f1338, %f1270;
	fma.rn.f32 	%f1351, %f1331, %f1340, %f1271;
	fma.rn.f32 	%f1352, %f1331, %f1342, %f1272;
	fma.rn.f32 	%f1353, %f1331, %f1344, %f1273;
	fma.rn.f32 	%f1354, %f1331, %f1346, %f1274;
	fma.rn.f32 	%f1355, %f1333, %f1332, %f1275;
	fma.rn.f32 	%f1356, %f1333, %f1334, %f1276;
	fma.rn.f32 	%f1357, %f1333, %f1336, %f1277;
	fma.rn.f32 	%f1358, %f1333, %f1338, %f1278;
	fma.rn.f32 	%f1359, %f1333, %f1340, %f1279;
	fma.rn.f32 	%f1360, %f1333, %f1342, %f1280;
	fma.rn.f32 	%f1361, %f1333, %f1344, %f1281;
	fma.rn.f32 	%f1362, %f1333, %f1346, %f1282;
	fma.rn.f32 	%f1363, %f1335, %f1332, %f1283;
	fma.rn.f32 	%f1364, %f1335, %f1334, %f1284;
	fma.rn.f32 	%f1365, %f1335, %f1336, %f1285;
	fma.rn.f32 	%f1366, %f1335, %f1338, %f1286;
	fma.rn.f32 	%f1367, %f1335, %f1340, %f1287;
	fma.rn.f32 	%f1368, %f1335, %f1342, %f1288;
	fma.rn.f32 	%f1369, %f1335, %f1344, %f1289;
	fma.rn.f32 	%f1370, %f1335, %f1346, %f1290;
	fma.rn.f32 	%f1371, %f1337, %f1332, %f1291;
	fma.rn.f32 	%f1372, %f1337, %f1334, %f1292;
	fma.rn.f32 	%f1373, %f1337, %f1336, %f1293;
	fma.rn.f32 	%f1374, %f1337, %f1338, %f1294;
	fma.rn.f32 	%f1375, %f1337, %f1340, %f1295;
	fma.rn.f32 	%f1376, %f1337, %f1342, %f1296;
	fma.rn.f32 	%f1377, %f1337, %f1344, %f1297;
	fma.rn.f32 	%f1378, %f1337, %f1346, %f1298;
	fma.rn.f32 	%f1379, %f1339, %f1332, %f1299;
	fma.rn.f32 	%f1380, %f1339, %f1334, %f1300;
	fma.rn.f32 	%f1381, %f1339, %f1336, %f1301;
	fma.rn.f32 	%f1382, %f1339, %f1338, %f1302;
	fma.rn.f32 	%f1383, %f1339, %f1340, %f1303;
	fma.rn.f32 	%f1384, %f1339, %f1342, %f1304;
	fma.rn.f32 	%f1385, %f1339, %f1344, %f1305;
	fma.rn.f32 	%f1386, %f1339, %f1346, %f1306;
	fma.rn.f32 	%f1387, %f1341, %f1332, %f1307;
	fma.rn.f32 	%f1388, %f1341, %f1334, %f1308;
	fma.rn.f32 	%f1389, %f1341, %f1336, %f1309;
	fma.rn.f32 	%f1390, %f1341, %f1338, %f1310;
	fma.rn.f32 	%f1391, %f1341, %f1340, %f1311;
	fma.rn.f32 	%f1392, %f1341, %f1342, %f1312;
	fma.rn.f32 	%f1393, %f1341, %f1344, %f1313;
	fma.rn.f32 	%f1394, %f1341, %f1346, %f1314;
	fma.rn.f32 	%f1395, %f1343, %f1332, %f1315;
	fma.rn.f32 	%f1396, %f1343, %f1334, %f1316;
	fma.rn.f32 	%f1397, %f1343, %f1336, %f1317;
	fma.rn.f32 	%f1398, %f1343, %f1338, %f1318;
	fma.rn.f32 	%f1399, %f1343, %f1340, %f1319;
	fma.rn.f32 	%f1400, %f1343, %f1342, %f1320;
	fma.rn.f32 	%f1401, %f1343, %f1344, %f1321;
	fma.rn.f32 	%f1402, %f1343, %f1346, %f1322;
	fma.rn.f32 	%f1403, %f1345, %f1332, %f1323;
	fma.rn.f32 	%f1404, %f1345, %f1334, %f1324;
	fma.rn.f32 	%f1405, %f1345, %f1336, %f1325;
	fma.rn.f32 	%f1406, %f1345, %f1338, %f1326;
	fma.rn.f32 	%f1407, %f1345, %f1340, %f1327;
	fma.rn.f32 	%f1408, %f1345, %f1342, %f1328;
	fma.rn.f32 	%f1409, %f1345, %f1344, %f1329;
	fma.rn.f32 	%f1410, %f1345, %f1346, %f1330;
	ld.shared.f32 	%f1411, [%r92+60];
	ld.shared.f32 	%f1412, [%r96+7680];
	ld.shared.f32 	%f1413, [%r92+124];
	ld.shared.f32 	%f1414, [%r96+7684];
	ld.shared.f32 	%f1415, [%r92+188];
	ld.shared.f32 	%f1416, [%r96+7688];
	ld.shared.f32 	%f1417, [%r92+252];
	ld.shared.f32 	%f1418, [%r96+7692];
	ld.shared.f32 	%f1419, [%r92+316];
	ld.shared.f32 	%f1420, [%r96+7696];
	ld.shared.f32 	%f1421, [%r92+380];
	ld.shared.f32 	%f1422, [%r96+7700];
	ld.shared.f32 	%f1423, [%r92+444];
	ld.shared.f32 	%f1424, [%r96+7704];
	ld.shared.f32 	%f1425, [%r92+508];
	ld.shared.f32 	%f1426, [%r96+7708];
	fma.rn.f32 	%f1538, %f1411, %f1412, %f1347;
	fma.rn.f32 	%f1537, %f1411, %f1414, %f1348;
	fma.rn.f32 	%f1536, %f1411, %f1416, %f1349;
	fma.rn.f32 	%f1535, %f1411, %f1418, %f1350;
	fma.rn.f32 	%f1534, %f1411, %f1420, %f1351;
	fma.rn.f32 	%f1533, %f1411, %f1422, %f1352;
	fma.rn.f32 	%f1532, %f1411, %f1424, %f1353;
	fma.rn.f32 	%f1531, %f1411, %f1426, %f1354;
	fma.rn.f32 	%f1530, %f1413, %f1412, %f1355;
	fma.rn.f32 	%f1529, %f1413, %f1414, %f1356;
	fma.rn.f32 	%f1528, %f1413, %f1416, %f1357;
	fma.rn.f32 	%f1527, %f1413, %f1418, %f1358;
	fma.rn.f32 	%f1526, %f1413, %f1420, %f1359;
	fma.rn.f32 	%f1525, %f1413, %f1422, %f1360;
	fma.rn.f32 	%f1524, %f1413, %f1424, %f1361;
	fma.rn.f32 	%f1523, %f1413, %f1426, %f1362;
	fma.rn.f32 	%f1522, %f1415, %f1412, %f1363;
	fma.rn.f32 	%f1521, %f1415, %f1414, %f1364;
	fma.rn.f32 	%f1520, %f1415, %f1416, %f1365;
	fma.rn.f32 	%f1519, %f1415, %f1418, %f1366;
	fma.rn.f32 	%f1518, %f1415, %f1420, %f1367;
	fma.rn.f32 	%f1517, %f1415, %f1422, %f1368;
	fma.rn.f32 	%f1516, %f1415, %f1424, %f1369;
	fma.rn.f32 	%f1515, %f1415, %f1426, %f1370;
	fma.rn.f32 	%f1514, %f1417, %f1412, %f1371;
	fma.rn.f32 	%f1513, %f1417, %f1414, %f1372;
	fma.rn.f32 	%f1512, %f1417, %f1416, %f1373;
	fma.rn.f32 	%f1511, %f1417, %f1418, %f1374;
	fma.rn.f32 	%f1510, %f1417, %f1420, %f1375;
	fma.rn.f32 	%f1509, %f1417, %f1422, %f1376;
	fma.rn.f32 	%f1508, %f1417, %f1424, %f1377;
	fma.rn.f32 	%f1507, %f1417, %f1426, %f1378;
	fma.rn.f32 	%f1506, %f1419, %f1412, %f1379;
	fma.rn.f32 	%f1505, %f1419, %f1414, %f1380;
	fma.rn.f32 	%f1504, %f1419, %f1416, %f1381;
	fma.rn.f32 	%f1503, %f1419, %f1418, %f1382;
	fma.rn.f32 	%f1502, %f1419, %f1420, %f1383;
	fma.rn.f32 	%f1501, %f1419, %f1422, %f1384;
	fma.rn.f32 	%f1500, %f1419, %f1424, %f1385;
	fma.rn.f32 	%f1499, %f1419, %f1426, %f1386;
	fma.rn.f32 	%f1498, %f1421, %f1412, %f1387;
	fma.rn.f32 	%f1497, %f1421, %f1414, %f1388;
	fma.rn.f32 	%f1496, %f1421, %f1416, %f1389;
	fma.rn.f32 	%f1495, %f1421, %f1418, %f1390;
	fma.rn.f32 	%f1494, %f1421, %f1420, %f1391;
	fma.rn.f32 	%f1493, %f1421, %f1422, %f1392;
	fma.rn.f32 	%f1492, %f1421, %f1424, %f1393;
	fma.rn.f32 	%f1491, %f1421, %f1426, %f1394;
	fma.rn.f32 	%f1539, %f1423, %f1412, %f1395;
	fma.rn.f32 	%f1540, %f1423, %f1414, %f1396;
	fma.rn.f32 	%f1541, %f1423, %f1416, %f1397;
	fma.rn.f32 	%f1542, %f1423, %f1418, %f1398;
	fma.rn.f32 	%f1543, %f1423, %f1420, %f1399;
	fma.rn.f32 	%f1544, %f1423, %f1422, %f1400;
	fma.rn.f32 	%f1545, %f1423, %f1424, %f1401;
	fma.rn.f32 	%f1546, %f1423, %f1426, %f1402;
	fma.rn.f32 	%f1547, %f1425, %f1412, %f1403;
	fma.rn.f32 	%f1548, %f1425, %f1414, %f1404;
	fma.rn.f32 	%f1549, %f1425, %f1416, %f1405;
	fma.rn.f32 	%f1550, %f1425, %f1418, %f1406;
	fma.rn.f32 	%f1551, %f1425, %f1420, %f1407;
	fma.rn.f32 	%f1552, %f1425, %f1422, %f1408;
	fma.rn.f32 	%f1553, %f1425, %f1424, %f1409;
	fma.rn.f32 	%f1554, %f1425, %f1426, %f1410;
	bar.sync 	0;
	add.s32 	%r358, %r358, 16;
	shl.b32 	%r97, %r289, 4;
	add.s32 	%r357, %r357, %r97;
	add.s32 	%r356, %r356, 16;
	add.s32 	%r355, %r355, 16;
	add.s32 	%r354, %r354, 16;
	setp.lt.s32 	%p8, %r358, %r286;
	@%p8 bra 	$L__BB0_2;
$L__BB0_7:
	ld.param.u32 	%r290, [_Z31matrix_multiplication_optimizedPKfS0_Pfiii_param_5];
	ld.param.u32 	%r219, [_Z31matrix_multiplication_optimizedPKfS0_Pfiii_param_3];
	mov.u32 	%r98, %ctaid.y;
	shl.b32 	%r99, %r98, 7;
	mov.u32 	%r100, %tid.y;
	shl.b32 	%r101, %r100, 3;
	add.s32 	%r102, %r99, %r101;
	setp.ge.s32 	%p9, %r102, %r219;
	mul.lo.s32 	%r20, %r102, %r290;
	mov.u32 	%r103, %ctaid.x;
	shl.b32 	%r104, %r103, 7;
	mov.u32 	%r105, %tid.x;
	shl.b32 	%r106, %r105, 3;
	add.s32 	%r107, %r104, %r106;
	setp.ge.s32 	%p10, %r107, %r290;
	or.pred  	%p11, %p9, %p10;
	@%p11 bra 	$L__BB0_9;
	ld.param.u64 	%rd66, [_Z31matrix_multiplication_optimizedPKfS0_Pfiii_param_2];
	add.s32 	%r108, %r107, %r20;
	cvta.to.global.u64 	%rd20, %rd66;
	mul.wide.s32 	%rd21, %r108, 4;
	add.s64 	%rd22, %rd20, %rd21;
	st.global.f32 	[%rd22], %f1538;
$L__BB0_9:
	ld.param.u32 	%r291, [_Z31matrix_multiplication_optimizedPKfS0_Pfiii_param_5];
	ld.param.u32 	%r220, [_Z31matrix_multiplication_optimizedPKfS0_Pfiii_param_3];
	ld.param.u64 	%rd67, [_Z31matrix_multiplication_optimizedPKfS0_Pfiii_param_2];
	setp.ge.s32 	%p12, %r102, %r220;
	add.s32 	%r22, %r107, 1;
	setp.ge.s32 	%p13, %r22, %r291;
	cvt.s64.s32 	%rd23, %r20;
	cvt.u64.u32 	%rd1, %r107;
	add.s64 	%rd24, %rd1, %rd23;
	cvta.to.global.u64 	%rd25, %rd67;
	shl.b64 	%rd26, %rd24, 2;
	add.s64 	%rd2, %rd25, %rd26;
	or.pred  	%p14, %p12, %p13;
	@%p14 bra 	$L__BB0_11;
	st.global.f32 	[%rd2+4], %f1537;
$L__BB0_11:
	ld.param.u32 	%r292, [_Z31matrix_multiplication_optimizedPKfS0_Pfiii_param_5];
	ld.param.u32 	%r221, [_Z31matrix_multiplication_optimizedPKfS0_Pfiii_param_3];
	setp.ge.s32 	%p15, %r102, %r221;
	add.s32 	%r23, %r107, 2;
	setp.ge.s32 	%p16, %r23, %r292;
	or.pred  	%p17, %p15, %p16;
	@%p17 bra 	$L__BB0_13;
	st.global.f32 	[%rd2+8], %f1536;
$L__BB0_13:
	ld.param.u32 	%r293, [_Z31matrix_multiplication_optimizedPKfS0_Pfiii_param_5];
	ld.param.u32 	%r222, [_Z31matrix_multiplication_optimizedPKfS0_Pfiii_param_3];
	setp.ge.s32 	%p18, %r102, %r222;
	add.s32 	%r24, %r107, 3;
	setp.ge.s32 	%p19, %r24, %r293;
	or.pred  	%p20, %p18, %p19;
	@%p20 bra 	$L__BB0_15;
	st.global.f32 	[%rd2+12], %f1535;
$L__BB0_15:
	ld.param.u32 	%r294, [_Z31matrix_multiplication_optimizedPKfS0_Pfiii_param_5];
	ld.param.u32 	%r223, [_Z31matrix_multiplication_optimizedPKfS0_Pfiii_param_3];
	setp.ge.s32 	%p21, %r102, %r223;
	add.s32 	%r25, %r107, 4;
	setp.ge.s32 	%p22, %r25, %r294;
	or.pred  	%p23, %p21, %p22;
	@%p23 bra 	$L__BB0_17;
	st.global.f32 	[%rd2+16], %f1534;
$L__BB0_17:
	ld.param.u32 	%r295, [_Z31matrix_multiplication_optimizedPKfS0_Pfiii_param_5];
	ld.param.u32 	%r224, [_Z31matrix_multiplication_optimizedPKfS0_Pfiii_param_3];
	setp.ge.s32 	%p24, %r102, %r224;
	add.s32 	%r26, %r107, 5;
	setp.ge.s32 	%p25, %r26, %r295;
	or.pred  	%p26, %p24, %p25;
	@%p26 bra 	$L__BB0_19;
	st.global.f32 	[%rd2+20], %f1533;
$L__BB0_19:
	ld.param.u32 	%r296, [_Z31matrix_multiplication_optimizedPKfS0_Pfiii_param_5];
	ld.param.u32 	%r225, [_Z31matrix_multiplication_optimizedPKfS0_Pfiii_param_3];
	setp.ge.s32 	%p27, %r102, %r225;
	add.s32 	%r27, %r107, 6;
	setp.ge.s32 	%p28, %r27, %r296;
	or.pred  	%p29, %p27, %p28;
	@%p29 bra 	$L__BB0_21;
	st.global.f32 	[%rd2+24], %f1532;
$L__BB0_21:
	ld.param.u32 	%r297, [_Z31matrix_multiplication_optimizedPKfS0_Pfiii_param_5];
	ld.param.u32 	%r226, [_Z31matrix_multiplication_optimizedPKfS0_Pfiii_param_3];
	setp.ge.s32 	%p30, %r102, %r226;
	add.s32 	%r28, %r107, 7;
	setp.ge.s32 	%p31, %r28, %r297;
	or.pred  	%p32, %p30, %p31;
	@%p32 bra 	$L__BB0_23;
	st.global.f32 	[%rd2+28], %f1531;
$L__BB0_23:
	ld.param.u32 	%r298, [_Z31matrix_multiplication_optimizedPKfS0_Pfiii_param_5];
	ld.param.u32 	%r227, [_Z31matrix_multiplication_optimizedPKfS0_Pfiii_param_3];
	setp.ge.s32 	%p33, %r107, %r298;
	or.b32  	%r29, %r102, 1;
	setp.ge.s32 	%p34, %r29, %r227;
	add.s32 	%r30, %r20, %r298;
	or.pred  	%p35, %p34, %p33;
	@%p35 bra 	$L__BB0_25;
	ld.param.u64 	%rd68, [_Z31matrix_multiplication_optimizedPKfS0_Pfiii_param_2];
	add.s32 	%r202, %r107, %r30;
	cvta.to.global.u64 	%rd27, %rd68;
	mul.wide.s32 	%rd28, %r202, 4;
	add.s64 	%rd29, %rd27, %rd28;
	st.global.f32 	[%rd29], %f1530;
$L__BB0_25:
	ld.param.u32 	%r299, [_Z31matrix_multiplication_optimizedPKfS0_Pfiii_param_5];
	ld.param.u32 	%r228, [_Z31matrix_multiplication_optimizedPKfS0_Pfiii_param_3];
	ld.param.u64 	%rd69, [_Z31matrix_multiplication_optimizedPKfS0_Pfiii_param_2];
	setp.ge.s32 	%p36, %r29, %r228;
	setp.ge.s32 	%p37, %r22, %r299;
	cvt.s64.s32 	%rd30, %r30;
	add.s64 	%rd31, %rd1, %rd30;
	cvta.to.global.u64 	%rd32, %rd69;
	shl.b64 	%rd33, %rd31, 2;
	add.s64 	%rd3, %rd32, %rd33;
	or.pred  	%p38, %p36, %p37;
	@%p38 bra 	$L__BB0_27;
	st.global.f32 	[%rd3+4], %f1529;
$L__BB0_27:
	ld.param.u32 	%r300, [_Z31matrix_multiplication_optimizedPKfS0_Pfiii_param_5];
	ld.param.u32 	%r229, [_Z31matrix_multiplication_optimizedPKfS0_Pfiii_param_3];
	setp.ge.s32 	%p39, %r29, %r229;
	setp.ge.s32 	%p40, %r23, %r300;
	or.pred  	%p41, %p39, %p40;
	@%p41 bra 	$L__BB0_29;
	st.global.f32 	[%rd3+8], %f1528;
$L__BB0_29:
	ld.param.u32 	%r301, [_Z31matrix_multiplication_optimizedPKfS0_Pfiii_param_5];
	ld.param.u32 	%r230, [_Z31matrix_multiplication_optimizedPKfS0_Pfiii_param_3];
	setp.ge.s32 	%p42, %r29, %r230;
	setp.ge.s32 	%p43, %r24, %r301;
	or.pred  	%p44, %p42, %p43;
	@%p44 bra 	$L__BB0_31;
	st.global.f32 	[%rd3+12], %f1527;
$L__BB0_31:
	ld.param.u32 	%r302, [_Z31matrix_multiplication_optimizedPKfS0_Pfiii_param_5];
	ld.param.u32 	%r231, [_Z31matrix_multiplication_optimizedPKfS0_Pfiii_param_3];
	setp.ge.s32 	%p45, %r29, %r231;
	setp.ge.s32 	%p46, %r25, %r302;
	or.pred  	%p47, %p45, %p46;
	@%p47 bra 	$L__BB0_33;
	st.global.f32 	[%rd3+16], %f1526;
$L__BB0_33:
	ld.param.u32 	%r303, [_Z31matrix_multiplication_optimizedPKfS0_Pfiii_param_5];
	ld.param.u32 	%r232, [_Z31matrix_multiplication_optimizedPKfS0_Pfiii_param_3];
	setp.ge.s32 	%p48, %r29, %r232;
	setp.ge.s32 	%p49, %r26, %r303;
	or.pred  	%p50, %p48, %p49;
	@%p50 bra 	$L__BB0_35;
	st.global.f32 	[%rd3+20], %f1525;
$L__BB0_35:
	ld.param.u32 	%r304, [_Z31matrix_multiplication_optimizedPKfS0_Pfiii_param_5];
	ld.param.u32 	%r233, [_Z31matrix_multiplication_optimizedPKfS0_Pfiii_param_3];
	setp.ge.s32 	%p51, %r29, %r233;
	setp.ge.s32 	%p52, %r27, %r304;
	or.pred  	%p53, %p51, %p52;
	@%p53 bra 	$L__BB0_37;
	st.global.f32 	[%rd3+24], %f1524;
$L__BB0_37:
	ld.param.u32 	%r305, [_Z31matrix_multiplication_optimizedPKfS0_Pfiii_param_5];
	ld.param.u32 	%r234, [_Z31matrix_multiplication_optimizedPKfS0_Pfiii_param_3];
	setp.ge.s32 	%p54, %r29, %r234;
	setp.ge.s32 	%p55, %r28, %r305;
	or.pred  	%p56, %p54, %p55;
	@%p56 bra 	$L__BB0_39;
	st.global.f32 	[%rd3+28], %f1523;
$L__BB0_39:
	ld.param.u32 	%r306, [_Z31matrix_multiplication_optimizedPKfS0_Pfiii_param_5];
	ld.param.u32 	%r235, [_Z31matrix_multiplication_optimizedPKfS0_Pfiii_param_3];
	ld.param.u64 	%rd70, [_Z31matrix_multiplication_optimizedPKfS0_Pfiii_param_2];
	cvta.to.global.u64 	%rd4, %rd70;
	setp.ge.s32 	%p57, %r107, %r306;
	or.b32  	%r33, %r102, 2;
	setp.ge.s32 	%p58, %r33, %r235;
	add.s32 	%r34, %r30, %r306;
	or.pred  	%p59, %p58, %p57;
	@%p59 bra 	$L__BB0_41;
	add.s32 	%r212, %r107, %r34;
	mul.wide.s32 	%rd34, %r212, 4;
	add.s64 	%rd35, %rd4, %rd34;
	st.global.f32 	[%rd35], %f1522;
$L__BB0_41:
	ld.param.u32 	%r307, [_Z31matrix_multiplication_optimizedPKfS0_Pfiii_param_5];
	ld.param.u32 	%r236, [_Z31matrix_multiplication_optimizedPKfS0_Pfiii_param_3];
	setp.ge.s32 	%p60, %r33, %r236;
	setp.ge.s32 	%p61, %r22, %r307;
	cvt.s64.s32 	%rd36, %r34;
	add.s64 	%rd37, %rd1, %rd36;
	shl.b64 	%rd38, %rd37, 2;
	add.s64 	%rd5, %rd4, %rd38;
	or.pred  	%p62, %p60, %p61;
	@%p62 bra 	$L__BB0_43;
	st.global.f32 	[%rd5+4], %f1521;
$L__BB0_43:
	ld.param.u32 	%r308, [_Z31matrix_multiplication_optimizedPKfS0_Pfiii_param_5];
	ld.param.u32 	%r237, [_Z31matrix_multiplication_optimizedPKfS0_Pfiii_param_3];
	setp.ge.s32 	%p63, %r33, %r237;
	setp.ge.s32 	%p64, %r23, %r308;
	or.pred  	%p65, %p63, %p64;
	@%p65 bra 	$L__BB0_45;
	st.global.f32 	[%rd5+8], %f1520;
$L__BB0_45:
	ld.param.u32 	%r309, [_Z31matrix_multiplication_optimizedPKfS0_Pfiii_param_5];
	ld.param.u32 	%r238, [_Z31matrix_multiplication_optimizedPKfS0_Pfiii_param_3];
	setp.ge.s32 	%p66, %r33, %r238;
	setp.ge.s32 	%p67, %r24, %r309;
	or.pred  	%p68, %p66, %p67;
	@%p68 bra 	$L__BB0_47;
	st.global.f32 	[%rd5+12], %f1519;
$L__BB0_47:
	ld.param.u32 	%r310, [_Z31matrix_multiplication_optimizedPKfS0_Pfiii_param_5];
	ld.param.u32 	%r239, [_Z31matrix_multiplication_optimizedPKfS0_Pfiii_param_3];
	setp.ge.s32 	%p69, %r33, %r239;
	setp.ge.s32 	%p70, %r25, %r310;
	or.pred  	%p71, %p69, %p70;
	@%p71 bra 	$L__BB0_49;
	st.global.f32 	[%rd5+16], %f1518;
$L__BB0_49:
	ld.param.u32 	%r311, [_Z31matrix_multiplication_optimizedPKfS0_Pfiii_param_5];
	ld.param.u32 	%r240, [_Z31matrix_multiplication_optimizedPKfS0_Pfiii_param_3];
	setp.ge.s32 	%p72, %r33, %r240;
	setp.ge.s32 	%p73, %r26, %r311;
	or.pred  	%p74, %p72, %p73;
	@%p74 bra 	$L__BB0_51;
	st.global.f32 	[%rd5+20], %f1517;
$L__BB0_51:
	ld.param.u32 	%r312, [_Z31matrix_multiplication_optimizedPKfS0_Pfiii_param_5];
	ld.param.u32 	%r241, [_Z31matrix_multiplication_optimizedPKfS0_Pfiii_param_3];
	setp.ge.s32 	%p75, %r33, %r241;
	setp.ge.s32 	%p76, %r27, %r312;
	or.pred  	%p77, %p75, %p76;
	@%p77 bra 	$L__BB0_53;
	st.global.f32 	[%rd5+24], %f1516;
$L__BB0_53:
	ld.param.u32 	%r313, [_Z31matrix_multiplication_optimizedPKfS0_Pfiii_param_5];
	ld.param.u32 	%r242, [_Z31matrix_multiplication_optimizedPKfS0_Pfiii_param_3];
	setp.ge.s32 	%p78, %r33, %r242;
	setp.ge.s32 	%p79, %r28, %r313;
	or.pred  	%p80, %p78, %p79;
	@%p80 bra 	$L__BB0_55;
	st.global.f32 	[%rd5+28], %f1515;
$L__BB0_55:
	ld.param.u32 	%r314, [_Z31matrix_multiplication_optimizedPKfS0_Pfiii_param_5];
	ld.param.u32 	%r243, [_Z31matrix_multiplication_optimizedPKfS0_Pfiii_param_3];
	setp.ge.s32 	%p81, %r107, %r314;
	add.s32 	%r35, %r102, 3;
	setp.ge.s32 	%p82, %r35, %r243;
	add.s32 	%r36, %r34, %r314;
	or.pred  	%p83, %p82, %p81;
	@%p83 bra 	$L__BB0_57;
	add.s32 	%r213, %r107, %r36;
	mul.wide.s32 	%rd39, %r213, 4;
	add.s64 	%rd40, %rd4, %rd39;
	st.global.f32 	[%rd40], %f1514;
$L__BB0_57:
	ld.param.u32 	%r315, [_Z31matrix_multiplication_optimizedPKfS0_Pfiii_param_5];
	ld.param.u32 	%r244, [_Z31matrix_multiplication_optimizedPKfS0_Pfiii_param_3];
	setp.ge.s32 	%p84, %r35, %r244;
	setp.ge.s32 	%p85, %r22, %r315;
	cvt.s64.s32 	%rd41, %r36;
	add.s64 	%rd42, %rd1, %rd41;
	shl.b64 	%rd43, %rd42, 2;
	add.s64 	%rd6, %rd4, %rd43;
	or.pred  	%p86, %p84, %p85;
	@%p86 bra 	$L__BB0_59;
	st.global.f32 	[%rd6+4], %f1513;
$L__BB0_59:
	ld.param.u32 	%r316, [_Z31matrix_multiplication_optimizedPKfS0_Pfiii_param_5];
	ld.param.u32 	%r245, [_Z31matrix_multiplication_optimizedPKfS0_Pfiii_param_3];
	setp.ge.s32 	%p87, %r35, %r245;
	setp.ge.s32 	%p88, %r23, %r316;
	or.pred  	%p89, %p87, %p88;
	@%p89 bra 	$L__BB0_61;
	st.global.f32 	[%rd6+8], %f1512;
$L__BB0_61:
	ld.param.u32 	%r317, [_Z31matrix_multiplication_optimizedPKfS0_Pfiii_param_5];
	ld.param.u32 	%r246, [_Z31matrix_multiplication_optimizedPKfS0_Pfiii_param_3];
	setp.ge.s32 	%p90, %r35, %r246;
	setp.ge.s32 	%p91, %r24, %r317;
	or.pred  	%p92, %p90, %p91;
	@%p92 bra 	$L__BB0_63;
	st.global.f32 	[%rd6+12], %f1511;
$L__BB0_63:
	ld.param.u32 	%r318, [_Z31matrix_multiplication_optimizedPKfS0_Pfiii_param_5];
	ld.param.u32 	%r247, [_Z31matrix_multiplication_optimizedPKfS0_Pfiii_param_3];
	setp.ge.s32 	%p93, %r35, %r247;
	setp.ge.s32 	%p94, %r25, %r318;
	or.pred  	%p95, %p93, %p94;
	@%p95 bra 	$L__BB0_65;
	st.global.f32 	[%rd6+16], %f1510;
$L__BB0_65:
	ld.param.u32 	%r319, [_Z31matrix_multiplication_optimizedPKfS0_Pfiii_param_5];
	ld.param.u32 	%r248, [_Z31matrix_multiplication_optimizedPKfS0_Pfiii_param_3];
	setp.ge.s32 	%p96, %r35, %r248;
	setp.ge.s32 	%p97, %r26, %r319;
	or.pred  	%p98, %p96, %p97;
	@%p98 bra 	$L__BB0_67;
	st.global.f32 	[%rd6+20], %f1509;
$L__BB0_67:
	ld.param.u32 	%r320, [_Z31matrix_multiplication_optimizedPKfS0_Pfiii_param_5];
	ld.param.u32 	%r249, [_Z31matrix_multiplication_optimizedPKfS0_Pfiii_param_3];
	setp.ge.s32 	%p99, %r35, %r249;
	setp.ge.s32 	%p100, %r27, %r320;
	or.pred  	%p101, %p99, %p100;
	@%p101 bra 	$L__BB0_69;
	st.global.f32 	[%rd6+24], %f1508;
$L__BB0_69:
	ld.param.u32 	%r321, [_Z31matrix_multiplication_optimizedPKfS0_Pfiii_param_5];
	ld.param.u32 	%r250, [_Z31matrix_multiplication_optimizedPKfS0_Pfiii_param_3];
	setp.ge.s32 	%p102, %r35, %r250;
	setp.ge.s32 	%p103, %r28, %r321;
	or.pred  	%p104, %p102, %p103;
	@%p104 bra 	$L__BB0_71;
	st.global.f32 	[%rd6+28], %f1507;
$L__BB0_71:
	ld.param.u32 	%r322, [_Z31matrix_multiplication_optimizedPKfS0_Pfiii_param_5];
	ld.param.u32 	%r251, [_Z31matrix_multiplication_optimizedPKfS0_Pfiii_param_3];
	setp.ge.s32 	%p105, %r107, %r322;
	add.s32 	%r37, %r102, 4;
	setp.ge.s32 	%p106, %r37, %r251;
	add.s32 	%r38, %r36, %r322;
	or.pred  	%p107, %p106, %p105;
	@%p107 bra 	$L__BB0_73;
	add.s32 	%r214, %r107, %r38;
	mul.wide.s32 	%rd44, %r214, 4;
	add.s64 	%rd45, %rd4, %rd44;
	st.global.f32 	[%rd45], %f1506;
$L__BB0_73:
	ld.param.u32 	%r323, [_Z31matrix_multiplication_optimizedPKfS0_Pfiii_param_5];
	ld.param.u32 	%r252, [_Z31matrix_multiplication_optimizedPKfS0_Pfiii_param_3];
	setp.ge.s32 	%p108, %r37, %r252;
	setp.ge.s32 	%p109, %r22, %r323;
	cvt.s64.s32 	%rd46, %r38;
	add.s64 	%rd47, %rd1, %rd46;
	shl.b64 	%rd48, %rd47, 2;
	add.s64 	%rd7, %rd4, %rd48;
	or.pred  	%p110, %p108, %p109;
	@%p110 bra 	$L__BB0_75;
	st.global.f32 	[%rd7+4], %f1505;
$L__BB0_75:
	ld.param.u32 	%r324, [_Z31matrix_multiplication_optimizedPKfS0_Pfiii_param_5];
	ld.param.u32 	%r253, [_Z31matrix_multiplication_optimizedPKfS0_Pfiii_param_3];
	setp.ge.s32 	%p111, %r37, %r253;
	setp.ge.s32 	%p112, %r23, %r324;
	or.pred  	%p113, %p111, %p112;
	@%p113 bra 	$L__BB0_77;
	st.global.f32 	[%rd7+8], %f1504;
$L__BB0_77:
	ld.param.u32 	%r325, [_Z31matrix_multiplication_optimizedPKfS0_Pfiii_param_5];
	ld.param.u32 	%r254, [_Z31matrix_multiplication_optimizedPKfS0_Pfiii_param_3];
	setp.ge.s32 	%p114, %r37, %r254;
	setp.ge.s32 	%p115, %r24, %r325;
	or.pred  	%p116, %p114, %p115;
	@%p116 bra 	$L__BB0_79;
	st.global.f32 	[%rd7+12], %f1503;
$L__BB0_79:
	ld.param.u32 	%r326, [_Z31matrix_multiplication_optimizedPKfS0_Pfiii_param_5];
	ld.param.u32 	%r255, [_Z31matrix_multiplication_optimizedPKfS0_Pfiii_param_3];
	setp.ge.s32 	%p117, %r37, %r255;
	setp.ge.s32 	%p118, %r25, %r326;
	or.pred  	%p119, %p117, %p118;
	@%p119 bra 	$L__BB0_81;
	st.global.f32 	[%rd7+16], %f1502;
$L__BB0_81:
	ld.param.u32 	%r327, [_Z31matrix_multiplication_optimizedPKfS0_Pfiii_param_5];
	ld.param.u32 	%r256, [_Z31matrix_multiplication_optimizedPKfS0_Pfiii_param_3];
	setp.ge.s32 	%p120, %r37, %r256;
	setp.ge.s32 	%p121, %r26, %r327;
	or.pred  	%p122, %p120, %p121;
	@%p122 bra 	$L__BB0_83;
	st.global.f32 	[%rd7+20], %f1501;
$L__BB0_83:
	ld.param.u32 	%r328, [_Z31matrix_multiplication_optimizedPKfS0_Pfiii_param_5];
	ld.param.u32 	%r257, [_Z31matrix_multiplication_optimizedPKfS0_Pfiii_param_3];
	setp.ge.s32 	%p123, %r37, %r257;
	setp.ge.s32 	%p124, %r27, %r328;
	or.pred  	%p125, %p123, %p124;
	@%p125 bra 	$L__BB0_85;
	st.global.f32 	[%rd7+24], %f1500;
$L__BB0_85:
	ld.param.u32 	%r329, [_Z31matrix_multiplication_optimizedPKfS0_Pfiii_param_5];
	ld.param.u32 	%r258, [_Z31matrix_multiplication_optimizedPKfS0_Pfiii_param_3];
	setp.ge.s32 	%p126, %r37, %r258;
	setp.ge.s32 	%p127, %r28, %r329;
	or.pred  	%p128, %p126, %p127;
	@%p128 bra 	$L__BB0_87;
	st.global.f32 	[%rd7+28], %f1499;
$L__BB0_87:
	ld.param.u32 	%r330, [_Z31matrix_multiplication_optimizedPKfS0_Pfiii_param_5];
	ld.param.u32 	%r259, [_Z31matrix_multiplication_optimizedPKfS0_Pfiii_param_3];
	setp.ge.s32 	%p129, %r107, %r330;
	add.s32 	%r39, %r102, 5;
	setp.ge.s32 	%p130, %r39, %r259;
	add.s32 	%r40, %r38, %r330;
	or.pred  	%p131, %p130, %p129;
	@%p131 bra 	$L__BB0_89;
	add.s32 	%r215, %r107, %r40;
	mul.wide.s32 	%rd49, %r215, 4;
	add.s64 	%rd50, %rd4, %rd49;
	st.global.f32 	[%rd50], %f1498;
$L__BB0_89:
	ld.param.u32 	%r331, [_Z31matrix_multiplication_optimizedPKfS0_Pfiii_param_5];
	ld.param.u32 	%r260, [_Z31matrix_multiplication_optimizedPKfS0_Pfiii_param_3];
	setp.ge.s32 	%p132, %r39, %r260;
	setp.ge.s32 	%p133, %r22, %r331;
	cvt.s64.s32 	%rd51, %r40;
	add.s64 	%rd52, %rd1, %rd51;
	shl.b64 	%rd53, %rd52, 2;
	add.s64 	%rd8, %rd4, %rd53;
	or.pred  	%p134, %p132, %p133;
	@%p134 bra 	$L__BB0_91;
	st.global.f32 	[%rd8+4], %f1497;
$L__BB0_91:
	ld.param.u32 	%r332, [_Z31matrix_multiplication_optimizedPKfS0_Pfiii_param_5];
	ld.param.u32 	%r261, [_Z31matrix_multiplication_optimizedPKfS0_Pfiii_param_3];
	setp.ge.s32 	%p135, %r39, %r261;
	setp.ge.s32 	%p136, %r23, %r332;
	or.pred  	%p137, %p135, %p136;
	@%p137 bra 	$L__BB0_93;
	st.global.f32 	[%rd8+8], %f1496;
$L__BB0_93:
	ld.param.u32 	%r333, [_Z31matrix_multiplication_optimizedPKfS0_Pfiii_param_5];
	ld.param.u32 	%r262, [_Z31matrix_multiplication_optimizedPKfS0_Pfiii_param_3];
	setp.ge.s32 	%p138, %r39, %r262;
	setp.ge.s32 	%p139, %r24, %r333;
	or.pred  	%p140, %p138, %p139;
	@%p140 bra 	$L__BB0_95;
	st.global.f32 	[%rd8+12], %f1495;
$L__BB0_95:
	ld.param.u32 	%r334, [_Z31matrix_multiplication_optimizedPKfS0_Pfiii_param_5];
	ld.param.u32 	%r263, [_Z31matrix_multiplication_optimizedPKfS0_Pfiii_param_3];
	setp.ge.s32 	%p141, %r39, %r263;
	setp.ge.s32 	%p142, %r25, %r334;
	or.pred  	%p143, %p141, %p142;
	@%p143 bra 	$L__BB0_97;
	st.global.f32 	[%rd8+16], %f1494;
$L__BB0_97:
	ld.param.u32 	%r335, [_Z31matrix_multiplication_optimizedPKfS0_Pfiii_param_5];
	ld.param.u32 	%r264, [_Z31matrix_multiplication_optimizedPKfS0_Pfiii_param_3];
	setp.ge.s32 	%p144, %r39, %r264;
	setp.ge.s32 	%p145, %r26, %r335;
	or.pred  	%p146, %p144, %p145;
	@%p146 bra 	$L__BB0_99;
	st.global.f32 	[%rd8+20], %f1493;
$L__BB0_99:
	ld.param.u32 	%r336, [_Z31matrix_multiplication_optimizedPKfS0_Pfiii_param_5];
	ld.param.u32 	%r265, [_Z31matrix_multiplication_optimizedPKfS0_Pfiii_param_3];
	setp.ge.s32 	%p147, %r39, %r265;
	setp.ge.s32 	%p148, %r27, %r336;
	or.pred  	%p149, %p147, %p148;
	@%p149 bra 	$L__BB0_101;
	st.global.f32 	[%rd8+24], %f1492;
$L__BB0_101:
	ld.param.u32 	%r337, [_Z31matrix_multiplication_optimizedPKfS0_Pfiii_param_5];
	ld.param.u32 	%r266, [_Z31matrix_multiplication_optimizedPKfS0_Pfiii_param_3];
	setp.ge.s32 	%p150, %r39, %r266;
	setp.ge.s32 	%p151, %r28, %r337;
	or.pred  	%p152, %p150, %p151;
	@%p152 bra 	$L__BB0_103;
	st.global.f32 	[%rd8+28], %f1491;
$L__BB0_103:
	ld.param.u32 	%r338, [_Z31matrix_multiplication_optimizedPKfS0_Pfiii_param_5];
	ld.param.u32 	%r267, [_Z31matrix_multiplication_optimizedPKfS0_Pfiii_param_3];
	setp.ge.s32 	%p153, %r107, %r338;
	add.s32 	%r41, %r102, 6;
	setp.ge.s32 	%p154, %r41, %r267;
	add.s32 	%r42, %r40, %r338;
	or.pred  	%p155, %p154, %p153;
	@%p155 bra 	$L__BB0_105;
	add.s32 	%r216, %r107, %r42;
	mul.wide.s32 	%rd54, %r216, 4;
	add.s64 	%rd55, %rd4, %rd54;
	st.global.f32 	[%rd55], %f1539;
$L__BB0_105:
	ld.param.u32 	%r339, [_Z31matrix_multiplication_optimizedPKfS0_Pfiii_param_5];
	ld.param.u32 	%r268, [_Z31matrix_multiplication_optimizedPKfS0_Pfiii_param_3];
	setp.ge.s32 	%p156, %r41, %r268;
	setp.ge.s32 	%p157, %r22, %r339;
	cvt.s64.s32 	%rd56, %r42;
	add.s64 	%rd57, %rd1, %rd56;
	shl.b64 	%rd58, %rd57, 2;
	add.s64 	%rd9, %rd4, %rd58;
	or.pred  	%p158, %p156, %p157;
	@%p158 bra 	$L__BB0_107;
	st.global.f32 	[%rd9+4], %f1540;
$L__BB0_107:
	ld.param.u32 	%r340, [_Z31matrix_multiplication_optimizedPKfS0_Pfiii_param_5];
	ld.param.u32 	%r269, [_Z31matrix_multiplication_optimizedPKfS0_Pfiii_param_3];
	setp.ge.s32 	%p159, %r41, %r269;
	setp.ge.s32 	%p160, %r23, %r340;
	or.pred  	%p161, %p159, %p160;
	@%p161 bra 	$L__BB0_109;
	st.global.f32 	[%rd9+8], %f1541;
$L__BB0_109:
	ld.param.u32 	%r341, [_Z31matrix_multiplication_optimizedPKfS0_Pfiii_param_5];
	ld.param.u32 	%r270, [_Z31matrix_multiplication_optimizedPKfS0_Pfiii_param_3];
	setp.ge.s32 	%p162, %r41, %r270;
	setp.ge.s32 	%p163, %r24, %r341;
	or.pred  	%p164, %p162, %p163;
	@%p164 bra 	$L__BB0_111;
	st.global.f32 	[%rd9+12], %f1542;
$L__BB0_111:
	ld.param.u32 	%r342, [_Z31matrix_multiplication_optimizedPKfS0_Pfiii_param_5];
	ld.param.u32 	%r271, [_Z31matrix_multiplication_optimizedPKfS0_Pfiii_param_3];
	setp.ge.s32 	%p165, %r41, %r271;
	setp.ge.s32 	%p166, %r25, %r342;
	or.pred  	%p167, %p165, %p166;
	@%p167 bra 	$L__BB0_113;
	st.global.f32 	[%rd9+16], %f1543;
$L__BB0_113:
	ld.param.u32 	%r343, [_Z31matrix_multiplication_optimizedPKfS0_Pfiii_param_5];
	ld.param.u32 	%r272, [_Z31matrix_multiplication_optimizedPKfS0_Pfiii_param_3];
	setp.ge.s32 	%p168, %r41, %r272;
	setp.ge.s32 	%p169, %r26, %r343;
	or.pred  	%p170, %p168, %p169;
	@%p170 bra 	$L__BB0_115;
	st.global.f32 	[%rd9+20], %f1544;
$L__BB0_115:
	ld.param.u32 	%r344, [_Z31matrix_multiplication_optimizedPKfS0_Pfiii_param_5];
	ld.param.u32 	%r273, [_Z31matrix_multiplication_optimizedPKfS0_Pfiii_param_3];
	setp.ge.s32 	%p171, %r41, %r273;
	setp.ge.s32 	%p172, %r27, %r344;
	or.pred  	%p173, %p171, %p172;
	@%p173 bra 	$L__BB0_117;
	st.global.f32 	[%rd9+24], %f1545;
$L__BB0_117:
	ld.param.u32 	%r345, [_Z31matrix_multiplication_optimizedPKfS0_Pfiii_param_5];
	ld.param.u32 	%r274, [_Z31matrix_multiplication_optimizedPKfS0_Pfiii_param_3];
	setp.ge.s32 	%p174, %r41, %r274;
	setp.ge.s32 	%p175, %r28, %r345;
	or.pred  	%p176, %p174, %p175;
	@%p176 bra 	$L__BB0_119;
	st.global.f32 	[%rd9+28], %f1546;
$L__BB0_119:
	ld.param.u32 	%r346, [_Z31matrix_multiplication_optimizedPKfS0_Pfiii_param_5];
	ld.param.u32 	%r275, [_Z31matrix_multiplication_optimizedPKfS0_Pfiii_param_3];
	setp.ge.s32 	%p177, %r107, %r346;
	add.s32 	%r43, %r102, 7;
	setp.ge.s32 	%p178, %r43, %r275;
	add.s32 	%r44, %r42, %r346;
	or.pred  	%p179, %p178, %p177;
	@%p179 bra 	$L__BB0_121;
	add.s32 	%r217, %r107, %r44;
	mul.wide.s32 	%rd59, %r217, 4;
	add.s64 	%rd60, %rd4, %rd59;
	st.global.f32 	[%rd60], %f1547;
$L__BB0_121:
	ld.param.u32 	%r347, [_Z31matrix_multiplication_optimizedPKfS0_Pfiii_param_5];
	ld.param.u32 	%r276, [_Z31matrix_multiplication_optimizedPKfS0_Pfiii_param_3];
	setp.ge.s32 	%p180, %r43, %r276;
	setp.ge.s32 	%p181, %r22, %r347;
	cvt.s64.s32 	%rd61, %r44;
	add.s64 	%rd62, %rd1, %rd61;
	shl.b64 	%rd63, %rd62, 2;
	add.s64 	%rd10, %rd4, %rd63;
	or.pred  	%p182, %p180, %p181;
	@%p182 bra 	$L__BB0_123;
	st.global.f32 	[%rd10+4], %f1548;
$L__BB0_123:
	ld.param.u32 	%r348, [_Z31matrix_multiplication_optimizedPKfS0_Pfiii_param_5];
	ld.param.u32 	%r277, [_Z31matrix_multiplication_optimizedPKfS0_Pfiii_param_3];
	setp.ge.s32 	%p183, %r43, %r277;
	setp.ge.s32 	%p184, %r23, %r348;
	or.pred  	%p185, %p183, %p184;
	@%p185 bra 	$L__BB0_125;
	st.global.f32 	[%rd10+8], %f1549;
$L__BB0_125:
	ld.param.u32 	%r349, [_Z31matrix_multiplication_optimizedPKfS0_Pfiii_param_5];
	ld.param.u32 	%r278, [_Z31matrix_multiplication_optimizedPKfS0_Pfiii_param_3];
	setp.ge.s32 	%p186, %r43, %r278;
	setp.ge.s32 	%p187, %r24, %r349;
	or.pred  	%p188, %p186, %p187;
	@%p188 bra 	$L__BB0_127;
	st.global.f32 	[%rd10+12], %f1550;
$L__BB0_127:
	ld.param.u32 	%r350, [_Z31matrix_multiplication_optimizedPKfS0_Pfiii_param_5];
	ld.param.u32 	%r279, [_Z31matrix_multiplication_optimizedPKfS0_Pfiii_param_3];
	setp.ge.s32 	%p189, %r43, %r279;
	setp.ge.s32 	%p190, %r25, %r350;
	or.pred  	%p191, %p189, %p190;
	@%p191 bra 	$L__BB0_129;
	st.global.f32 	[%rd10+16], %f1551;
$L__BB0_129:
	ld.param.u32 	%r351, [_Z31matrix_multiplication_optimizedPKfS0_Pfiii_param_5];
	ld.param.u32 	%r280, [_Z31matrix_multiplication_optimizedPKfS0_Pfiii_param_3];
	setp.ge.s32 	%p192, %r43, %r280;
	setp.ge.s32 	%p193, %r26, %r351;
	or.pred  	%p194, %p192, %p193;
	@%p194 bra 	$L__BB0_131;
	st.global.f32 	[%rd10+20], %f1552;
$L__BB0_131:
	ld.param.u32 	%r352, [_Z31matrix_multiplication_optimizedPKfS0_Pfiii_param_5];
	ld.param.u32 	%r281, [_Z31matrix_multiplication_optimizedPKfS0_Pfiii_param_3];
	setp.ge.s32 	%p195, %r43, %r281;
	setp.ge.s32 	%p196, %r27, %r352;
	or.pred  	%p197, %p195, %p196;
	@%p197 bra 	$L__BB0_133;
	st.global.f32 	[%rd10+24], %f1553;
$L__BB0_133:
	ld.param.u32 	%r353, [_Z31matrix_multiplication_optimizedPKfS0_Pfiii_param_5];
	ld.param.u32 	%r282, [_Z31matrix_multiplication_optimizedPKfS0_Pfiii_param_3];
	setp.ge.s32 	%p198, %r43, %r282;
	setp.ge.s32 	%p199, %r28, %r353;
	or.pred  	%p200, %p198, %p199;
	@%p200 bra 	$L__BB0_135;
	st.global.f32 	[%rd10+28], %f1554;
$L__BB0_135:
	ret;

}


// ===== COMPILED SASS (sm_100) =====

	.target	sm_100

	.elftype	@"ET_EXEC"


//--------------------- .note.nv.tkinfo           --------------------------
	.section	.note.nv.tkinfo,"",@"SHT_NOTE"
	.sectionflags	@"SHF_NOTE_NV_TKINFO"
	.tkinfo
        /*0018*/ 	.word	0x00000002
        /*0030*/ 	.string	""
        /*0030*/ 	.string	"ptxas"
        /*0030*/ 	.string	"Cuda compilation tools, release 13.0, V13.0.88"
        /*0030*/ 	.string	"Build cuda_13.0.r13.0/compiler.36424714_0"
        /*0030*/ 	.string	"-arch sm_100 -m 64 "



//--------------------- .note.nv.cuinfo           --------------------------
	.section	.note.nv.cuinfo,"",@"SHT_NOTE"
	.sectionflags	@"SHF_NOTE_NV_CUINFO"
        /*0018*/ 	.short	0x0002
        /*001a*/ 	.short	0x0064
        /*001c*/ 	.short	0x0082
	.zero		2


//--------------------- .nv.info                  --------------------------
	.section	.nv.info,"",@"SHT_CUDA_INFO"
	.align	4


	//----- nvinfo : EIATTR_REGCOUNT
	.align		4
        /*0000*/ 	.byte	0x04, 0x2f
        /*0002*/ 	.short	(.L_1 - .L_0)
	.align		4
.L_0:
        /*0004*/ 	.word	index@(_Z31matrix_multiplication_optimizedPKfS0_Pfiii)
        /*0008*/ 	.word	0x00000080


	//----- nvinfo : EIATTR_FRAME_SIZE
	.align		4
.L_1:
        /*000c*/ 	.byte	0x04, 0x11
        /*000e*/ 	.short	(.L_3 - .L_2)
	.align		4
.L_2:
        /*0010*/ 	.word	index@(_Z31matrix_multiplication_optimizedPKfS0_Pfiii)
        /*0014*/ 	.word	0x00000000


	//----- nvinfo : EIATTR_MIN_STACK_SIZE
	.align		4
.L_3:
        /*0018*/ 	.byte	0x04, 0x12
        /*001a*/ 	.short	(.L_5 - .L_4)
	.align		4
.L_4:
        /*001c*/ 	.word	index@(_Z31matrix_multiplication_optimizedPKfS0_Pfiii)
        /*0020*/ 	.word	0x00000000
.L_5:


//--------------------- .nv.compat                --------------------------
	.section	.nv.compat,"",@"SHT_CUDA_COMPAT_INFO"
	.align	4
        /*0000*/ 	.byte	0x02, 0x09, 0x00, 0x00, 0x02, 0x02, 0x01, 0x00, 0x02, 0x05, 0x05, 0x00, 0x03, 0x07, 0x01, 0x01
        /*0010*/ 	.byte	0x02, 0x03, 0x00, 0x00, 0x02, 0x06, 0x01, 0x00, 0x04, 0x0b, 0x08, 0x00, 0x09, 0x00, 0x00, 0x00
        /*0020*/ 	.byte	0x00, 0x00, 0x00, 0x00


//--------------------- .nv.info._Z31matrix_multiplication_optimizedPKfS0_Pfiii --------------------------
	.section	.nv.info._Z31matrix_multiplication_optimizedPKfS0_Pfiii,"",@"SHT_CUDA_INFO"
	.sectionflags	@""
	.align	4


	//----- nvinfo : EIATTR_CUDA_API_VERSION
	.align		4
        /*0000*/ 	.byte	0x04, 0x37
        /*0002*/ 	.short	(.L_7 - .L_6)
.L_6:
        /*0004*/ 	.word	0x00000082


	//----- nvinfo : EIATTR_KPARAM_INFO
	.align		4
.L_7:
        /*0008*/ 	.byte	0x04, 0x17
        /*000a*/ 	.short	(.L_9 - .L_8)
.L_8:
        /*000c*/ 	.word	0x00000000
        /*0010*/ 	.short	0x0005
        /*0012*/ 	.short	0x0020
        /*0014*/ 	.byte	0x00, 0xf0, 0x11, 0x00


	//----- nvinfo : EIATTR_KPARAM_INFO
	.align		4
.L_9:
        /*0018*/ 	.byte	0x04, 0x17
        /*001a*/ 	.short	(.L_11 - .L_10)
.L_10:
        /*001c*/ 	.word	0x00000000
        /*0020*/ 	.short	0x0004
        /*0022*/ 	.short	0x001c
        /*0024*/ 	.byte	0x00, 0xf0, 0x11, 0x00


	//----- nvinfo : EIATTR_KPARAM_INFO
	.align		4
.L_11:
        /*0028*/ 	.byte	0x04, 0x17
        /*002a*/ 	.short	(.L_13 - .L_12)
.L_12:
        /*002c*/ 	.word	0x00000000
        /*0030*/ 	.short	0x0003
        /*0032*/ 	.short	0x0018
        /*0034*/ 	.byte	0x00, 0xf0, 0x11, 0x00


	//----- nvinfo : EIATTR_KPARAM_INFO
	.align		4
.L_13:
        /*0038*/ 	.byte	0x04, 0x17
        /*003a*/ 	.short	(.L_15 - .L_14)
.L_14:
        /*003c*/ 	.word	0x00000000
        /*0040*/ 	.short	0x0002
        /*0042*/ 	.short	0x0010
        /*0044*/ 	.byte	0x00, 0xf5, 0x21, 0x00


	//----- nvinfo : EIATTR_KPARAM_INFO
	.align		4
.L_15:
        /*0048*/ 	.byte	0x04, 0x17
        /*004a*/ 	.short	(.L_17 - .L_16)
.L_16:
        /*004c*/ 	.word	0x00000000
        /*0050*/ 	.short	0x0001
        /*0052*/ 	.short	0x0008
        /*0054*/ 	.byte	0x00, 0xf5, 0x21, 0x00


	//----- nvinfo : EIATTR_KPARAM_INFO
	.align		4
.L_17:
        /*0058*/ 	.byte	0x04, 0x17
        /*005a*/ 	.short	(.L_19 - .L_18)
.L_18:
        /*005c*/ 	.word	0x00000000
        /*0060*/ 	.short	0x0000
        /*0062*/ 	.short	0x0000
        /*0064*/ 	.byte	0x00, 0xf5, 0x21, 0x00


	//----- nvinfo : EIATTR_SPARSE_MMA_MASK
	.align		4
.L_19:
        /*0068*/ 	.byte	0x03, 0x50
        /*006a*/ 	.short	0x0000


	//----- nvinfo : EIATTR_MAXREG_COUNT
	.align		4
        /*006c*/ 	.byte	0x03, 0x1b
        /*006e*/ 	.short	0x00ff


	//----- nvinfo : EIATTR_NUM_BARRIERS
	.align		4
        /*0070*/ 	.byte	0x02, 0x4c
        /*0072*/ 	.byte	0x01
	.zero		1


	//----- nvinfo : EIATTR_MERCURY_ISA_VERSION
	.align		4
        /*0074*/ 	.byte	0x03, 0x5f
        /*0076*/ 	.short	0x0101


	//----- nvinfo : EIATTR_VRC_CTA_INIT_COUNT
	.align		4
        /*0078*/ 	.byte	0x02, 0x4a
	.zero		1
	.zero		1


	//----- nvinfo : EIATTR_EXIT_INSTR_OFFSETS
	.align		4
        /*007c*/ 	.byte	0x04, 0x1c
        /*007e*/ 	.short	(.L_21 - .L_20)


	//   ....[0]....
.L_20:
        /*0080*/ 	.word	0x00005a50


	//   ....[1]....
        /*0084*/ 	.word	0x00005a70


	//----- nvinfo : EIATTR_CBANK_PARAM_SIZE
	.align		4
.L_21:
        /*0088*/ 	.byte	0x03, 0x19
        /*008a*/ 	.short	0x0024


	//----- nvinfo : EIATTR_PARAM_CBANK
	.align		4
        /*008c*/ 	.byte	0x04, 0x0a
        /*008e*/ 	.short	(.L_23 - .L_22)
	.align		4
.L_22:
        /*0090*/ 	.word	index@(.nv.constant0._Z31matrix_multiplication_optimizedPKfS0_Pfiii)
        /*0094*/ 	.short	0x0380
        /*0096*/ 	.short	0x0024


	//----- nvinfo : EIATTR_SW_WAR
	.align		4
.L_23:
        /*0098*/ 	.byte	0x04, 0x36
        /*009a*/ 	.short	(.L_25 - .L_24)
.L_24:
        /*009c*/ 	.word	0x00000008
.L_25:


//--------------------- .nv.callgraph             --------------------------
	.section	.nv.callgraph,"",@"SHT_CUDA_CALLGRAPH"
	.align	4
	.sectionentsize	8
	.align		4
        /*0000*/ 	.word	0x00000000
	.align		4
        /*0004*/ 	.word	0xffffffff
	.align		4
        /*0008*/ 	.word	0x00000000
	.align		4
        /*000c*/ 	.word	0xfffffffe
	.align		4
        /*0010*/ 	.word	0x00000000
	.align		4
        /*0014*/ 	.word	0xfffffffd
	.align		4
        /*0018*/ 	.word	0x00000000
	.align		4
        /*001c*/ 	.word	0xfffffffc


//--------------------- .text._Z31matrix_multiplication_optimizedPKfS0_Pfiii --------------------------
	.section	.text._Z31matrix_multiplication_optimizedPKfS0_Pfiii,"ax",@progbits
	.align	128
        .global         _Z31matrix_multiplication_optimizedPKfS0_Pfiii
        .type           _Z31matrix_multiplication_optimizedPKfS0_Pfiii,@function
        .size           _Z31matrix_multiplication_optimizedPKfS0_Pfiii,(.L_x_3 - _Z31matrix_multiplication_optimizedPKfS0_Pfiii)
        .other          _Z31matrix_multiplication_optimizedPKfS0_Pfiii,@"STO_CUDA_ENTRY STV_DEFAULT"
_Z31matrix_multiplication_optimizedPKfS0_Pfiii:
.text._Z31matrix_multiplication_optimizedPKfS0_Pfiii:
[----:B------:R-:W-:Y:S01]  /*0000*/  LDC R1, c[0x0][0x37c] ;  /* 0x0000df00ff017b82 */ /* 0x000fe20000000800 */
[----:B------:R-:W0:Y:S07]  /*0010*/  LDCU UR4, c[0x0][0x39c] ;  /* 0x00007380ff0477ac */ /* 0x000e2e0008000800 */
[----:B------:R-:W1:Y:S01]  /*0020*/  S2UR UR5, SR_CTAID.X ;  /* 0x00000000000579c3 */ /* 0x000e620000002500 */
[----:B------:R-:W2:Y:S01]  /*0030*/  S2R R3, SR_TID.X ;  /* 0x0000000000037919 */ /* 0x000ea20000002100 */
[----:B------:R-:W-:Y:S01]  /*0040*/  HFMA2 R107, -RZ, RZ, 0, 0 ;  /* 0x00000000ff6b7431 */ /* 0x000fe200000001ff */
[----:B------:R-:W-:Y:S01]  /*0050*/  CS2R R74, SRZ ;  /* 0x00000000004a7805 */ /* 0x000fe2000001ff00 */
[----:B------:R-:W-:Y:S01]  /*0060*/  HFMA2 R115, -RZ, RZ, 0, 0 ;  /* 0x00000000ff737431 */ /* 0x000fe200000001ff */
[----:B------:R-:W3:Y:S01]  /*0070*/  S2R R2, SR_TID.Y ;  /* 0x0000000000027919 */ /* 0x000ee20000002200 */
[----:B------:R-:W-:Y:S01]  /*0080*/  HFMA2 R121, -RZ, RZ, 0, 0 ;  /* 0x00000000ff797431 */ /* 0x000fe200000001ff */
[----:B------:R-:W-:Y:S01]  /*0090*/  CS2R R88, SRZ ;  /* 0x0000000000587805 */ /* 0x000fe2000001ff00 */
[----:B------:R-:W-:Y:S01]  /*00a0*/  HFMA2 R111, -RZ, RZ, 0, 0 ;  /* 0x00000000ff6f7431 */ /* 0x000fe200000001ff */
[----:B------:R-:W-:Y:S01]  /*00b0*/  CS2R R72, SRZ ;  /* 0x0000000000487805 */ /* 0x000fe2000001ff00 */
[----:B------:R-:W-:Y:S01]  /*00c0*/  HFMA2 R125, -RZ, RZ, 0, 0 ;  /* 0x00000000ff7d7431 */ /* 0x000fe200000001ff */
[----:B------:R-:W-:-:S02]  /*00d0*/  CS2R R86, SRZ ;  /* 0x0000000000567805 */ /* 0x000fc4000001ff00 */
[----:B------:R-:W-:Y:S02]  /*00e0*/  CS2R R16, SRZ ;  /* 0x0000000000107805 */ /* 0x000fe4000001ff00 */
[----:B------:R-:W-:Y:S02]  /*00f0*/  CS2R R76, SRZ ;  /* 0x00000000004c7805 */ /* 0x000fe4000001ff00 */
[----:B------:R-:W-:Y:S02]  /*0100*/  CS2R R70, SRZ ;  /* 0x0000000000467805 */ /* 0x000fe4000001ff00 */
[----:B------:R-:W-:Y:S02]  /*0110*/  CS2R R98, SRZ ;  /* 0x0000000000627805 */ /* 0x000fe4000001ff00 */
[----:B------:R-:W-:Y:S01]  /*0120*/  CS2R R68, SRZ ;  /* 0x0000000000447805 */ /* 0x000fe2000001ff00 */
[----:B0-----:R-:W-:Y:S01]  /*0130*/  UISETP.GE.AND UP0, UPT, UR4, 0x1, UPT ;  /* 0x000000010400788c */ /* 0x001fe2000bf06270 */
[----:B------:R-:W-:-:S02]  /*0140*/  CS2R R96, SRZ ;  /* 0x0000000000607805 */ /* 0x000fc4000001ff00 */
[----:B------:R-:W-:Y:S02]  /*0150*/  CS2R R20, SRZ ;  /* 0x0000000000147805 */ /* 0x000fe4000001ff00 */
[----:B------:R-:W-:Y:S02]  /*0160*/  CS2R R78, SRZ ;  /* 0x00000000004e7805 */ /* 0x000fe4000001ff00 */
[----:B------:R-:W-:Y:S02]  /*0170*/  CS2R R82, SRZ ;  /* 0x0000000000527805 */ /* 0x000fe4000001ff00 */
[----:B------:R-:W-:Y:S02]  /*0180*/  CS2R R66, SRZ ;  /* 0x0000000000427805 */ /* 0x000fe4000001ff00 */
[----:B------:R-:W-:Y:S02]  /*0190*/  CS2R R104, SRZ ;  /* 0x0000000000687805 */ /* 0x000fe4000001ff00 */
[----:B------:R-:W-:-:S02]  /*01a0*/  CS2R R64, SRZ ;  /* 0x0000000000407805 */ /* 0x000fc4000001ff00 */
[----:B------:R-:W-:Y:S02]  /*01b0*/  CS2R R90, SRZ ;  /* 0x00000000005a7805 */ /* 0x000fe4000001ff00 */
[----:B------:R-:W-:Y:S02]  /*01c0*/  MOV R117, RZ ;  /* 0x000000ff00757202 */ /* 0x000fe40000000f00 */
[----:B------:R-:W-:Y:S02]  /*01d0*/  CS2R R84, SRZ ;  /* 0x0000000000547805 */ /* 0x000fe4000001ff00 */
[----:B------:R-:W-:Y:S02]  /*01e0*/  CS2R R80, SRZ ;  /* 0x0000000000507805 */ /* 0x000fe4000001ff00 */
[----:B------:R-:W-:Y:S02]  /*01f0*/  CS2R R102, SRZ ;  /* 0x0000000000667805 */ /* 0x000fe4000001ff00 */
[----:B------:R-:W-:-:S02]  /*0200*/  CS2R R100, SRZ ;  /* 0x0000000000647805 */ /* 0x000fc4000001ff00 */
[----:B------:R-:W-:Y:S02]  /*0210*/  CS2R R94, SRZ ;  /* 0x00000000005e7805 */ /* 0x000fe4000001ff00 */
[----:B------:R-:W-:Y:S02]  /*0220*/  MOV R123, RZ ;  /* 0x000000ff007b7202 */ /* 0x000fe40000000f00 */
[----:B------:R-:W-:Y:S02]  /*0230*/  CS2R R92, SRZ ;  /* 0x00000000005c7805 */ /* 0x000fe4000001ff00 */
[----:B------:R-:W-:Y:S02]  /*0240*/  MOV R113, RZ ;  /* 0x000000ff00717202 */ /* 0x000fe40000000f00 */
[----:B------:R-:W-:Y:S02]  /*0250*/  CS2R R12, SRZ ;  /* 0x00000000000c7805 */ /* 0x000fe4000001ff00 */
[----:B------:R-:W-:-:S02]  /*0260*/  MOV R109, RZ ;  /* 0x000000ff006d7202 */ /* 0x000fc40000000f00 */
[----:B------:R-:W-:Y:S02]  /*0270*/  CS2R R14, SRZ ;  /* 0x00000000000e7805 */ /* 0x000fe4000001ff00 */
[----:B------:R-:W-:Y:S02]  /*0280*/  MOV R119, RZ ;  /* 0x000000ff00777202 */ /* 0x000fe40000000f00 */
[----:B------:R-:W-:Y:S02]  /*0290*/  CS2R R18, SRZ ;  /* 0x0000000000127805 */ /* 0x000fe4000001ff00 */
[----:B------:R-:W-:Y:S02]  /*02a0*/  CS2R R22, SRZ ;  /* 0x0000000000167805 */ /* 0x000fe4000001ff00 */
[----:B-1----:R-:W-:Y:S01]  /*02b0*/  MOV R6, UR5 ;  /* 0x0000000500067c02 */ /* 0x002fe20008000f00 */
[----:B------:R-:W0:Y:S01]  /*02c0*/  LDCU.64 UR8, c[0x0][0x358] ;  /* 0x00006b00ff0877ac */ /* 0x000e220008000a00 */
[----:B--23--:R-:W-:Y:S05]  /*02d0*/  BRA.U !UP0, `(.L_x_0) ;  /* 0x0000004908287547 */ /* 0x00cfea000b800000 */
[----:B------:R-:W1:Y:S01]  /*02e0*/  S2R R7, SR_CTAID.Y ;  /* 0x0000000000077919 */ /* 0x000e620000002600 */
[----:B------:R-:W2:Y:S01]  /*02f0*/  LDCU UR5, c[0x0][0x3a0] ;  /* 0x00007400ff0577ac */ /* 0x000ea20008000800 */
[----:B------:R-:W-:Y:S02]  /*0300*/  LEA R0, R2, R3, 0x4 ;  /* 0x0000000302007211 */ /* 0x000fe400078e20ff */
[----:B------:R-:W-:Y:S01]  /*0310*/  SHF.L.U32 R6, R6, 0x7, RZ ;  /* 0x0000000706067819 */ /* 0x000fe200000006ff */
[----:B------:R-:W3:Y:S01]  /*0320*/  LDCU.64 UR10, c[0x0][0x398] ;  /* 0x00007300ff0a77ac */ /* 0x000ee20008000a00 */
[----:B------:R-:W-:Y:S02]  /*0330*/  LOP3.LUT R2, R0, 0xffff, RZ, 0xc0, !PT ;  /* 0x0000ffff00027812 */ /* 0x000fe400078ec0ff */
[----:B------:R-:W-:Y:S02]  /*0340*/  SHF.R.U32.HI R5, RZ, 0x4, R0 ;  /* 0x00000004ff057819 */ /* 0x000fe40000011600 */
[----:B------:R-:W-:-:S02]  /*0350*/  SHF.R.U32.HI R2, RZ, 0x1, R2 ;  /* 0x00000001ff027819 */ /* 0x000fc40000011602 */
[----:B------:R-:W-:Y:S02]  /*0360*/  SHF.L.U32 R3, R3, 0x3, RZ ;  /* 0x0000000303037819 */ /* 0x000fe400000006ff */
[----:B------:R-:W-:Y:S02]  /*0370*/  LOP3.LUT R2, R2, 0xffff, RZ, 0xc0, !PT ;  /* 0x0000ffff02027812 */ /* 0x000fe400078ec0ff */
[C---:B------:R-:W-:Y:S02]  /*0380*/  LOP3.LUT R9, R3.reuse, 0x78, RZ, 0xc0, !PT ;  /* 0x0000007803097812 */ /* 0x040fe400078ec0ff */
[----:B------:R-:W-:Y:S01]  /*0390*/  LOP3.LUT R4, R3, 0x8, RZ, 0xc0, !PT ;  /* 0x0000000803047812 */ /* 0x000fe200078ec0ff */
[----:B--2---:R-:W-:Y:S01]  /*03a0*/  IMAD R6, R5, UR5, R6 ;  /* 0x0000000505067c24 */ /* 0x004fe2000f8e0206 */
[----:B------:R-:W-:-:S04]  /*03b0*/  MOV R74, RZ ;  /* 0x000000ff004a7202 */ /* 0x000fc80000000f00 */
[----:B------:R-:W-:Y:S02]  /*03c0*/  IADD3 R9, PT, PT, R9, R6, RZ ;  /* 0x0000000609097210 */ /* 0x000fe40007ffe0ff */
[----:B-1----:R-:W-:-:S05]  /*03d0*/  LEA R7, R7, R2, 0x7 ;  /* 0x0000000207077211 */ /* 0x002fca00078e38ff */
[----:B------:R-:W-:Y:S01]  /*03e0*/  IMAD R8, R7, UR4, R4 ;  /* 0x0000000407087c24 */ /* 0x000fe2000f8e0204 */
[----:B---3--:R-:W-:-:S06]  /*03f0*/  UMOV UR4, URZ ;  /* 0x000000ff00047c82 */ /* 0x008fcc0008000000 */
.L_x_1:
[----:B------:R-:W1:Y:S01]  /*0400*/  S2R R3, SR_TID.X ;  /* 0x0000000000037919 */ /* 0x000e620000002100 */
[----:B------:R-:W2:Y:S01]  /*0410*/  LDC R60, c[0x0][0x3a0] ;  /* 0x0000e800ff3c7b82 */ /* 0x000ea20000000800 */
[----:B------:R-:W-:Y:S01]  /*0420*/  ISETP.GE.AND P0, PT, R4, UR11, PT ;  /* 0x0000000b04007c0c */ /* 0x000fe2000bf06270 */
[----:B------:R-:W3:Y:S03]  /*0430*/  S2R R6, SR_CTAID.X ;  /* 0x0000000000067919 */ /* 0x000ee60000002500 */
[----:B------:R-:W-:-:S13]  /*0440*/  ISETP.GE.OR P0, PT, R7, UR10, P0 ;  /* 0x0000000a07007c0c */ /* 0x000fda0008706670 */
[----:B------:R-:W4:Y:S01]  /*0450*/  @!P0 LDC.64 R24, c[0x0][0x380] ;  /* 0x0000e000ff188b82 */ /* 0x000f220000000a00 */
[----:B-1----:R-:W-:-:S04]  /*0460*/  SHF.L.U32 R2, R3, 0x3, RZ ;  /* 0x0000000303027819 */ /* 0x002fc800000006ff */
[----:B------:R-:W-:-:S04]  /*0470*/  LOP3.LUT R11, R2, 0x78, RZ, 0xc0, !PT ;  /* 0x00000078020b7812 */ /* 0x000fc800078ec0ff */
[----:B---3--:R-:W-:Y:S01]  /*0480*/  LEA R11, R6, R11, 0x7 ;  /* 0x0000000b060b7211 */ /* 0x008fe200078e38ff */
[----:B----4-:R-:W-:-:S03]  /*0490*/  @!P0 IMAD.WIDE.U32 R24, R8, 0x4, R24 ;  /* 0x0000000408188825 */ /* 0x010fc600078e0018 */
[----:B--2---:R-:W-:-:S04]  /*04a0*/  ISETP.GE.AND P1, PT, R11, R60, PT ;  /* 0x0000003c0b00720c */ /* 0x004fc80003f26270 */
[----:B------:R-:W-:Y:S01]  /*04b0*/  ISETP.GE.OR P1, PT, R5, UR11, P1 ;  /* 0x0000000b05007c0c */ /* 0x000fe20008f26670 */
[----:B0-----:R-:W2:Y:S04]  /*04c0*/  @!P0 LDG.E.128.CONSTANT R40, desc[UR8][R24.64] ;  /* 0x0000000818288981 */ /* 0x001ea8000c1e9d00 */
[----:B------:R0:W3:Y:S08]  /*04d0*/  @!P0 LDG.E.128.CONSTANT R44, desc[UR8][R24.64+0x10] ;  /* 0x00001008182c8981 */ /* 0x0000f0000c1e9d00 */
[----:B------:R-:W1:Y:S02]  /*04e0*/  @!P1 LDC.64 R10, c[0x0][0x388] ;  /* 0x0000e200ff0a9b82 */ /* 0x000e640000000a00 */
[----:B-1----:R-:W-:-:S05]  /*04f0*/  @!P1 IMAD.WIDE R10, R9, 0x4, R10 ;  /* 0x00000004090a9825 */ /* 0x002fca00078e020a */
[----:B------:R-:W4:Y:S04]  /*0500*/  @!P1 LDG.E.128.CONSTANT R52, desc[UR8][R10.64] ;  /* 0x000000080a349981 */ /* 0x000f28000c1e9d00 */
[----:B------:R1:W5:Y:S01]  /*0510*/  @!P1 LDG.E.128.CONSTANT R56, desc[UR8][R10.64+0x10] ;  /* 0x000010080a389981 */ /* 0x000362000c1e9d00 */
[----:B------:R-:W1:Y:S01]  /*0520*/  S2UR UR6, SR_CgaCtaId ;  /* 0x00000000000679c3 */ /* 0x000e620000008800 */
[----:B------:R-:W1:Y:S01]  /*0530*/  S2R R2, SR_TID.Y ;  /* 0x0000000000027919 */ /* 0x000e620000002200 */
[----:B------:R-:W1:Y:S01]  /*0540*/  @!P1 S2R R28, SR_CgaCtaId ;  /* 0x00000000001c9919 */ /* 0x000e620000008800 */
[----:B------:R-:W-:Y:S01]  /*0550*/  @!P0 LOP3.LUT R26, R0, 0xffff, RZ, 0xc0, !PT ;  /* 0x0000ffff001a8812 */ /* 0x000fe200078ec0ff */
[----:B------:R-:W-:-:S03]  /*0560*/  UMOV UR5, 0x400 ;  /* 0x0000040000057882 */ /* 0x000fc60000000000 */
[----:B------:R-:W-:Y:S02]  /*0570*/  @!P0 SHF.R.U32.HI R27, RZ, 0x1, R26 ;  /* 0x00000001ff1b8819 */ /* 0x000fe4000001161a */
[----:B------:R-:W-:Y:S02]  /*0580*/  @!P0 SHF.L.U32 R26, R3, 0x5, RZ ;  /* 0x00000005031a8819 */ /* 0x000fe400000006ff */
[----:B------:R-:W-:Y:S02]  /*0590*/  @!P0 LOP3.LUT R27, R27, 0xffff, RZ, 0xc0, !PT ;  /* 0x0000ffff1b1b8812 */ /* 0x000fe400078ec0ff */
[----:B0-----:R-:W-:Y:S01]  /*05a0*/  @!P0 LOP3.LUT R25, R26, 0x20, RZ, 0xc0, !PT ;  /* 0x000000201a198812 */ /* 0x001fe200078ec0ff */
[----:B-1----:R-:W-:Y:S01]  /*05b0*/  ULEA UR7, UR6, UR5, 0x18 ;  /* 0x0000000506077291 */ /* 0x002fe2000f8ec0ff */
[----:B------:R-:W-:-:S05]  /*05c0*/  @!P1 MOV R11, 0x400 ;  /* 0x00000400000b9802 */ /* 0x000fca0000000f00 */
[----:B------:R-:W-:Y:S02]  /*05d0*/  @!P0 LEA R10, R27, UR7, 0x6 ;  /* 0x000000071b0a8c11 */ /* 0x000fe4000f8e30ff */
[----:B------:R-:W-:Y:S02]  /*05e0*/  @!P1 LEA R0, R2, R3, 0x4 ;  /* 0x0000000302009211 */ /* 0x000fe400078e20ff */
[----:B------:R-:W-:Y:S02]  /*05f0*/  @!P0 IADD3 R48, PT, PT, R10, R25, RZ ;  /* 0x000000190a308210 */ /* 0x000fe40007ffe0ff */
[----:B------:R-:W-:Y:S02]  /*0600*/  @!P1 IADD3 R11, PT, PT, R11, 0x2000, RZ ;  /* 0x000020000b0b9810 */ /* 0x000fe40007ffe0ff */
[----:B------:R-:W-:Y:S02]  /*0610*/  @!P1 SHF.L.U32 R24, R3, 0x5, RZ ;  /* 0x0000000503189819 */ /* 0x000fe400000006ff */
[----:B------:R-:W-:-:S02]  /*0620*/  @!P1 SHF.L.U32 R10, R0, 0x5, RZ ;  /* 0x00000005000a9819 */ /* 0x000fc400000006ff */
[----:B------:R-:W-:Y:S02]  /*0630*/  @!P1 LEA R11, R28, R11, 0x18 ;  /* 0x0000000b1c0b9211 */ /* 0x000fe400078ec0ff */
[----:B------:R-:W-:Y:S02]  /*0640*/  @!P1 LOP3.LUT R24, R24, 0x1e0, RZ, 0xc0, !PT ;  /* 0x000001e018189812 */ /* 0x000fe400078ec0ff */
[----:B------:R-:W-:-:S04]  /*0650*/  @!P1 LOP3.LUT R10, R10, 0xffe00, RZ, 0xc0, !PT ;  /* 0x000ffe000a0a9812 */ /* 0x000fc800078ec0ff */
[----:B------:R-:W-:Y:S01]  /*0660*/  @!P1 IADD3 R61, PT, PT, R24, R11, R10 ;  /* 0x0000000b183d9210 */ /* 0x000fe20007ffe00a */
[----:B------:R-:W-:-:S04]  /*0670*/  UIADD3 UR5, UPT, UPT, UR5, 0x2000, URZ ;  /* 0x0000200005057890 */ /* 0x000fc8000fffe0ff */
[----:B------:R-:W-:Y:S01]  /*0680*/  ULEA UR5, UR6, UR5, 0x18 ;  /* 0x0000000506057291 */ /* 0x000fe2000f8ec0ff */
[----:B------:R-:W-:-:S05]  /*0690*/  LEA R11, R2, UR7, 0x9 ;  /* 0x00000007020b7c11 */ /* 0x000fca000f8e48ff */
[----:B------:R-:W-:Y:S02]  /*06a0*/  LEA R10, R3, UR5, 0x5 ;  /* 0x00000005030a7c11 */ /* 0x000fe4000f8e28ff */
[----:B------:R-:W-:Y:S01]  /*06b0*/  LEA R9, R60, R9, 0x4 ;  /* 0x000000093c097211 */ /* 0x000fe200078e20ff */
[----:B--2---:R-:W-:Y:S04]  /*06c0*/  @!P0 STS.128 [R48], R40 ;  /* 0x0000002830008388 */ /* 0x004fe80000000c00 */
[----:B---3--:R-:W-:Y:S04]  /*06d0*/  @!P0 STS.128 [R48+0x10], R44 ;  /* 0x0000102c30008388 */ /* 0x008fe80000000c00 */
[----:B----4-:R-:W-:Y:S04]  /*06e0*/  @!P1 STS.128 [R61], R52 ;  /* 0x000000343d009388 */ /* 0x010fe80000000c00 */
[----:B-----5:R-:W-:Y:S01]  /*06f0*/  @!P1 STS.128 [R61+0x10], R56 ;  /* 0x000010383d009388 */ /* 0x020fe20000000c00 */
[----:B------:R-:W-:Y:S06]  /*0700*/  BAR.SYNC.DEFER_BLOCKING 0x0 ;  /* 0x0000000000007b1d */ /* 0x000fec0000010000 */
[----:B------:R-:W-:Y:S04]  /*0710*/  LDS.128 R24, [R11] ;  /* 0x000000000b187984 */ /* 0x000fe80000000c00 */
[----:B------:R-:W0:Y:S04]  /*0720*/  LDS.128 R32, [R10+0x10] ;  /* 0x000010000a207984 */ /* 0x000e280000000c00 */
[----:B------:R-:W1:Y:S04]  /*0730*/  LDS.128 R28, [R10] ;  /* 0x000000000a1c7984 */ /* 0x000e680000000c00 */
[----:B------:R-:W2:Y:S04]  /*0740*/  LDS.128 R36, [R11+0x40] ;  /* 0x000040000b247984 */ /* 0x000ea80000000c00 */
[----:B------:R-:W3:Y:S04]  /*0750*/  LDS.128 R44, [R10+0x210] ;  /* 0x000210000a2c7984 */ /* 0x000ee80000000c00 */
[----:B------:R-:W4:Y:S04]  /*0760*/  LDS.128 R40, [R10+0x200] ;  /* 0x000200000a287984 */ /* 0x000f280000000c00 */
[----:B------:R-:W5:Y:S04]  /*0770*/  LDS.128 R48, [R11+0x80] ;  /* 0x000080000b307984 */ /* 0x000f680000000c00 */
[----:B------:R-:W5:Y:S01]  /*0780*/  LDS.128 R52, [R11+0xc0] ;  /* 0x0000c0000b347984 */ /* 0x000f620000000c00 */
[C---:B0-----:R-:W-:Y:S01]  /*0790*/  FFMA R57, R24.reuse, R32, R98 ;  /* 0x0000002018397223 */ /* 0x041fe20000000062 */
[C---:B------:R-:W-:Y:S01]  /*07a0*/  FFMA R59, R24.reuse, R34, R102 ;  /* 0x00000022183b7223 */ /* 0x040fe20000000066 */
[C---:B------:R-:W-:Y:S01]  /*07b0*/  FFMA R100, R24.reuse, R33, R100 ;  /* 0x0000002118647223 */ /* 0x040fe20000000064 */
[C---:B-1----:R-:W-:Y:S01]  /*07c0*/  FFMA R119, R24.reuse, R28, R119 ;  /* 0x0000001c18777223 */ /* 0x042fe20000000077 */
[----:B------:R-:W-:Y:S01]  /*07d0*/  FFMA R90, R24, R29, R90 ;  /* 0x0000001d185a7223 */ /* 0x000fe2000000005a */
[----:B--2---:R-:W-:Y:S01]  /*07e0*/  FFMA R61, R28, R36, R109 ;  /* 0x000000241c3d7223 */ /* 0x004fe2000000006d */
[-C--:B------:R-:W-:Y:S01]  /*07f0*/  FFMA R63, R36, R30.reuse, R113 ;  /* 0x0000001e243f7223 */ /* 0x080fe20000000071 */
[----:B------:R-:W-:Y:S01]  /*0800*/  FFMA R125, R24, R30, R125 ;  /* 0x0000001e187d7223 */ /* 0x000fe2000000007d */
[----:B---3--:R-:W-:Y:S01]  /*0810*/  FFMA R113, R44, R25, R57 ;  /* 0x000000192c717223 */ /* 0x008fe20000000039 */
[C---:B------:R-:W-:Y:S01]  /*0820*/  FFMA R109, R25.reuse, R46, R59 ;  /* 0x0000002e196d7223 */ /* 0x040fe2000000003b */
[C---:B------:R-:W-:Y:S01]  /*0830*/  FFMA R96, R24.reuse, R31, R96 ;  /* 0x0000001f18607223 */ /* 0x040fe20000000060 */
[----:B------:R-:W0:Y:S01]  /*0840*/  LDS.128 R56, [R11+0x100] ;  /* 0x000100000b387984 */ /* 0x000e220000000c00 */
[----:B------:R-:W-:Y:S01]  /*0850*/  FFMA R24, R24, R35, R104 ;  /* 0x0000002318187223 */ /* 0x000fe20000000068 */
[C---:B------:R-:W-:Y:S01]  /*0860*/  FFMA R60, R36.reuse, R29, R111 ;  /* 0x0000001d243c7223 */ /* 0x040fe2000000006f */
[C---:B------:R-:W-:Y:S01]  /*0870*/  FFMA R62, R36.reuse, R31, R88 ;  /* 0x0000001f243e7223 */ /* 0x040fe20000000058 */
[C---:B------:R-:W-:Y:S01]  /*0880*/  FFMA R102, R36.reuse, R33, R92 ;  /* 0x0000002124667223 */ /* 0x040fe2000000005c */
[C---:B------:R-:W-:Y:S01]  /*0890*/  FFMA R121, R36.reuse, R32, R121 ;  /* 0x0000002024797223 */ /* 0x040fe20000000079 */
[----:B------:R-:W-:Y:S01]  /*08a0*/  FFMA R104, R36, R34, R123 ;  /* 0x0000002224687223 */ /* 0x000fe2000000007b */
[----:B----4-:R-:W-:Y:S01]  /*08b0*/  FFMA R92, R40, R25, R119 ;  /* 0x00000019285c7223 */ /* 0x010fe20000000077 */
[C---:B------:R-:W-:Y:S01]  /*08c0*/  FFMA R88, R25.reuse, R41, R90 ;  /* 0x0000002919587223 */ /* 0x040fe2000000005a */
[----:B------:R-:W-:Y:S01]  /*08d0*/  FFMA R36, R36, R35, R94 ;  /* 0x0000002324247223 */ /* 0x000fe2000000005e */
[CC--:B------:R-:W-:Y:S01]  /*08e0*/  FFMA R90, R25.reuse, R42.reuse, R125 ;  /* 0x0000002a195a7223 */ /* 0x0c0fe2000000007d */
[C---:B------:R-:W-:Y:S01]  /*08f0*/  FFMA R119, R25.reuse, R43, R96 ;  /* 0x0000002b19777223 */ /* 0x040fe20000000060 */
[C---:B------:R-:W-:Y:S01]  /*0900*/  FFMA R111, R25.reuse, R45, R100 ;  /* 0x0000002d196f7223 */ /* 0x040fe20000000064 */
[----:B------:R-:W-:Y:S01]  /*0910*/  FFMA R24, R25, R47, R24 ;  /* 0x0000002f19187223 */ /* 0x000fe20000000018 */
[----:B------:R-:W-:Y:S01]  /*0920*/  FFMA R98, R40, R37, R61 ;  /* 0x0000002528627223 */ /* 0x000fe2000000003d */
[C---:B------:R-:W-:Y:S01]  /*0930*/  FFMA R96, R37.reuse, R41, R60 ;  /* 0x0000002925607223 */ /* 0x040fe2000000003c */
[C---:B------:R-:W-:Y:S01]  /*0940*/  FFMA R94, R37.reuse, R42, R63 ;  /* 0x0000002a255e7223 */ /* 0x040fe2000000003f */
[----:B------:R-:W-:-:S02]  /*0950*/  FFMA R25, R37, R43, R62 ;  /* 0x0000002b25197223 */ /* 0x000fc4000000003e */
[----:B------:R-:W1:Y:S01]  /*0960*/  LDS.128 R60, [R11+0x140] ;  /* 0x000140000b3c7984 */ /* 0x000e620000000c00 */
[----:B------:R-:W-:Y:S01]  /*0970*/  FFMA R123, R44, R37, R121 ;  /* 0x000000252c7b7223 */ /* 0x000fe20000000079 */
[C---:B------:R-:W-:Y:S01]  /*0980*/  FFMA R125, R37.reuse, R45, R102 ;  /* 0x0000002d257d7223 */ /* 0x040fe20000000066 */
[C---:B------:R-:W-:Y:S01]  /*0990*/  FFMA R121, R37.reuse, R46, R104 ;  /* 0x0000002e25797223 */ /* 0x040fe20000000068 */
[----:B------:R-:W-:Y:S01]  /*09a0*/  FFMA R36, R37, R47, R36 ;  /* 0x0000002f25247223 */ /* 0x000fe20000000024 */
[----:B-----5:R-:W-:Y:S01]  /*09b0*/  FFMA R100, R48, R29, R101 ;  /* 0x0000001d30647223 */ /* 0x020fe20000000065 */
[----:B------:R-:W-:Y:S01]  /*09c0*/  FFMA R95, R28, R48, R95 ;  /* 0x000000301c5f7223 */ /* 0x000fe2000000005f */
[C---:B------:R-:W-:Y:S01]  /*09d0*/  FFMA R102, R48.reuse, R30, R103 ;  /* 0x0000001e30667223 */ /* 0x040fe20000000067 */
[C---:B------:R-:W-:Y:S01]  /*09e0*/  FFMA R104, R48.reuse, R31, R80 ;  /* 0x0000001f30687223 */ /* 0x040fe20000000050 */
[C---:B------:R-:W-:Y:S01]  /*09f0*/  FFMA R37, R48.reuse, R32, R115 ;  /* 0x0000002030257223 */ /* 0x040fe20000000073 */
[C---:B------:R-:W-:Y:S01]  /*0a00*/  FFMA R106, R48.reuse, R33, R84 ;  /* 0x00000021306a7223 */ /* 0x040fe20000000054 */
[C---:B------:R-:W-:Y:S01]  /*0a10*/  FFMA R101, R48.reuse, R34, R117 ;  /* 0x0000002230657223 */ /* 0x040fe20000000075 */
[----:B------:R-:W-:Y:S01]  /*0a20*/  FFMA R48, R48, R35, R86 ;  /* 0x0000002330307223 */ /* 0x000fe20000000056 */
[-C--:B------:R-:W-:Y:S01]  /*0a30*/  FFMA R84, R40, R49.reuse, R95 ;  /* 0x0000003128547223 */ /* 0x080fe2000000005f */
[----:B------:R-:W-:Y:S01]  /*0a40*/  FFMA R80, R41, R49, R100 ;  /* 0x0000003129507223 */ /* 0x000fe20000000064 */
[C---:B------:R-:W-:Y:S01]  /*0a50*/  FFMA R115, R49.reuse, R42, R102 ;  /* 0x0000002a31737223 */ /* 0x040fe20000000066 */
[C---:B------:R-:W-:Y:S01]  /*0a60*/  FFMA R103, R49.reuse, R43, R104 ;  /* 0x0000002b31677223 */ /* 0x040fe20000000068 */
[----:B------:R-:W-:Y:S01]  /*0a70*/  FFMA R37, R44, R49, R37 ;  /* 0x000000312c257223 */ /* 0x000fe20000000025 */
[C---:B------:R-:W-:Y:S01]  /*0a80*/  FFMA R95, R49.reuse, R45, R106 ;  /* 0x0000002d315f7223 */ /* 0x040fe2000000006a */
[C---:B------:R-:W-:Y:S01]  /*0a90*/  FFMA R101, R49.reuse, R46, R101 ;  /* 0x0000002e31657223 */ /* 0x040fe20000000065 */
[----:B------:R-:W-:Y:S01]  /*0aa0*/  FFMA R48, R49, R47, R48 ;  /* 0x0000002f31307223 */ /* 0x000fe20000000030 */
[----:B------:R-:W-:Y:S01]  /*0ab0*/  FFMA R49, R28, R52, R65 ;  /* 0x000000341c317223 */ /* 0x000fe20000000041 */
[C---:B------:R-:W-:Y:S01]  /*0ac0*/  FFMA R106, R52.reuse, R29, R67 ;  /* 0x0000001d346a7223 */ /* 0x040fe20000000043 */
[C---:B------:R-:W-:Y:S01]  /*0ad0*/  FFMA R100, R52.reuse, R31, R64 ;  /* 0x0000001f34647223 */ /* 0x040fe20000000040 */
[-C--:B------:R-:W-:Y:S01]  /*0ae0*/  FFMA R102, R52, R33.reuse, R66 ;  /* 0x0000002134667223 */ /* 0x080fe20000000042 */
[----:B0-----:R-:W-:Y:S01]  /*0af0*/  FFMA R69, R28, R56, R69 ;  /* 0x000000381c457223 */ /* 0x001fe20000000045 */
[CC--:B------:R-:W-:Y:S01]  /*0b00*/  FFMA R79, R56.reuse, R30.reuse, R79 ;  /* 0x0000001e384f7223 */ /* 0x0c0fe2000000004f */
[----:B------:R-:W-:Y:S01]  /*0b10*/  FFMA R68, R56, R33, R68 ;  /* 0x0000002138447223 */ /* 0x000fe20000000044 */
[----:B------:R-:W0:Y:S01]  /*0b20*/  LDS.128 R64, [R11+0x180] ;  /* 0x000180000b407984 */ /* 0x000e220000000c00 */
[C---:B------:R-:W-:Y:S01]  /*0b30*/  FFMA R117, R52.reuse, R30, R91 ;  /* 0x0000001e34757223 */ /* 0x040fe2000000005b */
[----:B------:R-:W-:Y:S01]  /*0b40*/  FFMA R104, R52, R34, R107 ;  /* 0x0000002234687223 */ /* 0x000fe2000000006b */
[----:B------:R-:W-:Y:S01]  /*0b50*/  FFMA R122, R56, R31, R20 ;  /* 0x0000001f387a7223 */ /* 0x000fe20000000014 */
[C---:B------:R-:W-:Y:S01]  /*0b60*/  FFMA R107, R53.reuse, R43, R100 ;  /* 0x0000002b356b7223 */ /* 0x040fe20000000064 */
[----:B------:R-:W-:Y:S01]  /*0b70*/  FFMA R91, R53, R45, R102 ;  /* 0x0000002d355b7223 */ /* 0x000fe20000000066 */
[----:B------:R-:W-:Y:S01]  /*0b80*/  FFMA R20, R42, R57, R79 ;  /* 0x000000392a147223 */ /* 0x000fe2000000004f */
[C---:B------:R-:W-:Y:S01]  /*0b90*/  FFMA R100, R56.reuse, R29, R71 ;  /* 0x0000001d38647223 */ /* 0x040fe20000000047 */
[----:B------:R-:W-:Y:S01]  /*0ba0*/  FFMA R120, R56, R35, R70 ;  /* 0x0000002338787223 */ /* 0x000fe20000000046 */
[----:B------:R-:W-:Y:S01]  /*0bb0*/  FFMA R102, R40, R57, R69 ;  /* 0x0000003928667223 */ /* 0x000fe20000000045 */
[----:B------:R-:W-:Y:S01]  /*0bc0*/  FFMA R79, R57, R45, R68 ;  /* 0x0000002d394f7223 */ /* 0x000fe20000000044 */
[C---:B------:R-:W-:Y:S01]  /*0bd0*/  FFMA R105, R52.reuse, R32, R105 ;  /* 0x0000002034697223 */ /* 0x040fe20000000069 */
[----:B------:R-:W2:Y:S01]  /*0be0*/  LDS.128 R68, [R11+0x1c0] ;  /* 0x0001c0000b447984 */ /* 0x000ea20000000c00 */
[----:B------:R-:W-:Y:S01]  /*0bf0*/  FFMA R52, R52, R35, R82 ;  /* 0x0000002334347223 */ /* 0x000fe20000000052 */
[----:B-1----:R-:W-:Y:S01]  /*0c00*/  FFMA R73, R28, R60, R73 ;  /* 0x0000003c1c497223 */ /* 0x002fe20000000049 */
[C---:B------:R-:W-:Y:S01]  /*0c10*/  FFMA R77, R60.reuse, R30, R77 ;  /* 0x0000001e3c4d7223 */ /* 0x040fe2000000004d */
[----:B------:R-:W-:Y:S01]  /*0c20*/  FFMA R72, R60, R33, R72 ;  /* 0x000000213c487223 */ /* 0x000fe20000000048 */
[-C--:B------:R-:W-:Y:S01]  /*0c30*/  FFMA R86, R40, R53.reuse, R49 ;  /* 0x0000003528567223 */ /* 0x080fe20000000031 */
[-C--:B------:R-:W-:Y:S01]  /*0c40*/  FFMA R106, R41, R53.reuse, R106 ;  /* 0x00000035296a7223 */ /* 0x080fe2000000006a */
[-C--:B------:R-:W-:Y:S01]  /*0c50*/  FFMA R117, R42, R53.reuse, R117 ;  /* 0x000000352a757223 */ /* 0x080fe20000000075 */
[----:B------:R-:W-:Y:S01]  /*0c60*/  FFMA R105, R44, R53, R105 ;  /* 0x000000352c697223 */ /* 0x000fe20000000069 */
        /* <DEDUP_REMOVED lines=9> */
[----:B------:R-:W-:-:S02]  /*0d00*/  FFMA R77, R61, R45, R72 ;  /* 0x0000002d3d4d7223 */ /* 0x000fc40000000048 */
[----:B------:R-:W1:Y:S01]  /*0d10*/  LDS.128 R72, [R10+0x400] ;  /* 0x000400000a487984 */ /* 0x000e620000000c00 */
[-C--:B------:R-:W-:Y:S01]  /*0d20*/  FFMA R100, R41, R57.reuse, R100 ;  /* 0x0000003929647223 */ /* 0x080fe20000000064 */
[-C--:B------:R-:W-:Y:S01]  /*0d30*/  FFMA R122, R43, R57.reuse, R122 ;  /* 0x000000392b7a7223 */ /* 0x080fe2000000007a */
[----:B------:R-:W-:Y:S01]  /*0d40*/  FFMA R97, R44, R57, R97 ;  /* 0x000000392c617223 */ /* 0x000fe20000000061 */
[C---:B------:R-:W-:Y:S01]  /*0d50*/  FFMA R53, R57.reuse, R46, R53 ;  /* 0x0000002e39357223 */ /* 0x040fe20000000035 */
[----:B------:R-:W-:Y:S01]  /*0d60*/  FFMA R120, R57, R47, R120 ;  /* 0x0000002f39787223 */ /* 0x000fe20000000078 */
[----:B------:R-:W-:Y:S01]  /*0d70*/  FFMA R87, R32, R60, R87 ;  /* 0x0000003c20577223 */ /* 0x000fe20000000057 */
[-C--:B------:R-:W-:Y:S01]  /*0d80*/  FFMA R57, R60, R34.reuse, R89 ;  /* 0x000000223c397223 */ /* 0x080fe20000000059 */
[----:B------:R-:W-:Y:S01]  /*0d90*/  FFMA R60, R41, R61, R56 ;  /* 0x0000003d293c7223 */ /* 0x000fe20000000038 */
[C---:B0-----:R-:W-:Y:S01]  /*0da0*/  FFMA R12, R64.reuse, R31, R12 ;  /* 0x0000001f400c7223 */ /* 0x041fe2000000000c */
[C---:B------:R-:W-:Y:S01]  /*0db0*/  FFMA R99, R43.reuse, R61, R82 ;  /* 0x0000003d2b637223 */ /* 0x040fe20000000052 */
[C---:B------:R-:W-:Y:S01]  /*0dc0*/  FFMA R56, R64.reuse, R29, R15 ;  /* 0x0000001d40387223 */ /* 0x040fe2000000000f */
[C---:B------:R-:W-:Y:S01]  /*0dd0*/  FFMA R82, R64.reuse, R33, R18 ;  /* 0x0000002140527223 */ /* 0x040fe20000000012 */
[----:B------:R-:W-:Y:S01]  /*0de0*/  FFMA R108, R64, R34, R83 ;  /* 0x00000022406c7223 */ /* 0x000fe20000000053 */
[-C--:B------:R-:W-:Y:S01]  /*0df0*/  FFMA R83, R43, R65.reuse, R12 ;  /* 0x000000412b537223 */ /* 0x080fe2000000000c */
[----:B------:R-:W-:Y:S01]  /*0e00*/  FFMA R13, R28, R64, R13 ;  /* 0x000000401c0d7223 */ /* 0x000fe2000000000d */
[----:B------:R-:W-:Y:S01]  /*0e10*/  FFMA R18, R41, R65, R56 ;  /* 0x0000004129127223 */ /* 0x000fe20000000038 */
[C---:B------:R-:W-:Y:S01]  /*0e20*/  FFMA R19, R64.reuse, R30, R19 ;  /* 0x0000001e40137223 */ /* 0x040fe20000000013 */
[----:B------:R-:W-:Y:S01]  /*0e30*/  FFMA R118, R64, R35, R22 ;  /* 0x0000002340767223 */ /* 0x000fe20000000016 */
[----:B------:R-:W-:Y:S01]  /*0e40*/  FFMA R56, R45, R65, R82 ;  /* 0x000000412d387223 */ /* 0x000fe20000000052 */
[----:B--2---:R-:W-:Y:S01]  /*0e50*/  FFMA R17, R28, R68, R17 ;  /* 0x000000441c117223 */ /* 0x004fe20000000011 */
[C---:B------:R-:W-:Y:S01]  /*0e60*/  FFMA R12, R68.reuse, R29, R21 ;  /* 0x0000001d440c7223 */ /* 0x040fe20000000015 */
[C---:B------:R-:W-:Y:S01]  /*0e70*/  FFMA R23, R68.reuse, R30, R23 ;  /* 0x0000001e44177223 */ /* 0x040fe20000000017 */
[----:B------:R-:W-:Y:S01]  /*0e80*/  FFMA R22, R68, R31, R14 ;  /* 0x0000001f44167223 */ /* 0x000fe2000000000e */
[----:B------:R-:W-:Y:S01]  /*0e90*/  FFMA R85, R32, R68, R85 ;  /* 0x0000004420557223 */ /* 0x000fe20000000055 */
[C---:B------:R-:W-:Y:S01]  /*0ea0*/  FFMA R82, R68.reuse, R33, R76 ;  /* 0x0000002144527223 */ /* 0x040fe2000000004c */
[C---:B------:R-:W-:Y:S01]  /*0eb0*/  FFMA R93, R68.reuse, R34, R93 ;  /* 0x00000022445d7223 */ /* 0x040fe2000000005d */
[----:B------:R-:W-:Y:S01]  /*0ec0*/  FFMA R68, R68, R35, R78 ;  /* 0x0000002344447223 */ /* 0x000fe2000000004e */
[C---:B------:R-:W-:Y:S01]  /*0ed0*/  FFMA R110, R40.reuse, R65, R13 ;  /* 0x00000041286e7223 */ /* 0x040fe2000000000d */
        /* <DEDUP_REMOVED lines=9> */
[----:B------:R-:W0:Y:S01]  /*0f70*/  LDS.128 R12, [R10+0x410] ;  /* 0x000410000a0c7984 */ /* 0x000e220000000c00 */
[-C--:B------:R-:W-:Y:S01]  /*0f80*/  FFMA R43, R43, R69.reuse, R22 ;  /* 0x000000452b2b7223 */ /* 0x080fe20000000016 */
[-C--:B------:R-:W-:Y:S01]  /*0f90*/  FFMA R85, R44, R69.reuse, R85 ;  /* 0x000000452c557223 */ /* 0x080fe20000000055 */
[-C--:B------:R-:W-:Y:S01]  /*0fa0*/  FFMA R82, R45, R69.reuse, R82 ;  /* 0x000000452d527223 */ /* 0x080fe20000000052 */
[----:B------:R-:W-:Y:S01]  /*0fb0*/  FFMA R93, R46, R69, R93 ;  /* 0x000000452e5d7223 */ /* 0x000fe2000000005d */
[----:B------:R-:W-:Y:S01]  /*0fc0*/  FFMA R41, R69, R47, R68 ;  /* 0x0000002f45297223 */ /* 0x000fe20000000044 */
[C---:B-1----:R-:W-:Y:S01]  /*0fd0*/  FFMA R35, R72.reuse, R26, R92 ;  /* 0x0000001a48237223 */ /* 0x042fe2000000005c */
[C---:B------:R-:W-:Y:S01]  /*0fe0*/  FFMA R69, R72.reuse, R38, R98 ;  /* 0x0000002648457223 */ /* 0x040fe20000000062 */
[C---:B------:R-:W-:Y:S01]  /*0ff0*/  FFMA R33, R72.reuse, R50, R84 ;  /* 0x0000003248217223 */ /* 0x040fe20000000054 */
[C---:B------:R-:W-:Y:S01]  /*1000*/  FFMA R23, R72.reuse, R54, R86 ;  /* 0x0000003648177223 */ /* 0x040fe20000000056 */
[C---:B------:R-:W-:Y:S01]  /*1010*/  FFMA R89, R72.reuse, R58, R102 ;  /* 0x0000003a48597223 */ /* 0x040fe20000000066 */
[C---:B------:R-:W-:Y:S01]  /*1020*/  FFMA R124, R72.reuse, R62, R124 ;  /* 0x0000003e487c7223 */ /* 0x040fe2000000007c */
[C---:B------:R-:W-:Y:S01]  /*1030*/  FFMA R110, R72.reuse, R66, R110 ;  /* 0x00000042486e7223 */ /* 0x040fe2000000006e */
[-C--:B------:R-:W-:Y:S01]  /*1040*/  FFMA R108, R72, R70.reuse, R29 ;  /* 0x00000046486c7223 */ /* 0x080fe2000000001d */
[C---:B------:R-:W-:Y:S01]  /*1050*/  FFMA R42, R73.reuse, R70, R21 ;  /* 0x00000046492a7223 */ /* 0x040fe20000000015 */
[----:B------:R-:W-:Y:S01]  /*1060*/  FFMA R40, R74, R58, R20 ;  /* 0x0000003a4a287223 */ /* 0x000fe20000000014 */
[-C--:B------:R-:W-:Y:S01]  /*1070*/  FFMA R84, R26, R74.reuse, R90 ;  /* 0x0000004a1a547223 */ /* 0x080fe2000000005a */
[-C--:B------:R-:W-:Y:S01]  /*1080*/  FFMA R76, R38, R74.reuse, R94 ;  /* 0x0000004a264c7223 */ /* 0x080fe2000000005e */
[----:B------:R-:W-:Y:S01]  /*1090*/  FFMA R72, R50, R74, R115 ;  /* 0x0000004a32487223 */ /* 0x000fe20000000073 */
[C---:B------:R-:W-:Y:S01]  /*10a0*/  FFMA R21, R74.reuse, R54, R117 ;  /* 0x000000364a157223 */ /* 0x040fe20000000075 */
[C---:B------:R-:W-:Y:S01]  /*10b0*/  FFMA R22, R74.reuse, R62, R16 ;  /* 0x0000003e4a167223 */ /* 0x040fe20000000010 */
[CC--:B------:R-:W-:Y:S01]  /*10c0*/  FFMA R20, R74.reuse, R66.reuse, R19 ;  /* 0x000000424a147223 */ /* 0x0c0fe20000000013 */
[----:B------:R-:W-:Y:S01]  /*10d0*/  FFMA R68, R73, R66, R18 ;  /* 0x0000004249447223 */ /* 0x000fe20000000012 */
[----:B------:R-:W-:Y:S01]  /*10e0*/  FFMA R74, R74, R70, R17 ;  /* 0x000000464a4a7223 */ /* 0x000fe20000000011 */
[----:B------:R-:W-:Y:S01]  /*10f0*/  FFMA R81, R44, R65, R81 ;  /* 0x000000412c517223 */ /* 0x000fe20000000051 */
[----:B------:R-:W-:Y:S01]  /*1100*/  FFMA R118, R65, R47, R118 ;  /* 0x0000002f41767223 */ /* 0x000fe20000000076 */
[----:B------:R-:W1:Y:S04]  /*1110*/  LDS.128 R16, [R10+0x600] ;  /* 0x000600000a107984 */ /* 0x000e680000000c00 */
[----:B------:R-:W2:Y:S01]  /*1120*/  LDS.128 R44, [R10+0x610] ;  /* 0x000610000a2c7984 */ /* 0x000ea20000000c00 */
[-C--:B------:R-:W-:Y:S01]  /*1130*/  FFMA R114, R38, R73.reuse, R96 ;  /* 0x0000004926727223 */ /* 0x080fe20000000060 */
[----:B------:R-:W-:Y:S01]  /*1140*/  FFMA R116, R26, R73, R88 ;  /* 0x000000491a747223 */ /* 0x000fe20000000058 */
[-C--:B------:R-:W-:Y:S01]  /*1150*/  FFMA R96, R38, R75.reuse, R25 ;  /* 0x0000004b26607223 */ /* 0x080fe20000000019 */
[C---:B------:R-:W-:Y:S01]  /*1160*/  FFMA R88, R73.reuse, R58, R100 ;  /* 0x0000003a49587223 */ /* 0x040fe20000000064 */
[-C--:B------:R-:W-:Y:S01]  /*1170*/  FFMA R86, R73, R62.reuse, R60 ;  /* 0x0000003e49567223 */ /* 0x080fe2000000003c */
[----:B------:R-:W-:Y:S01]  /*1180*/  FFMA R64, R75, R62, R99 ;  /* 0x0000003e4b407223 */ /* 0x000fe20000000063 */
[C---:B------:R-:W-:Y:S01]  /*1190*/  FFMA R112, R73.reuse, R50, R80 ;  /* 0x0000003249707223 */ /* 0x040fe20000000050 */
[----:B------:R-:W-:Y:S01]  /*11a0*/  FFMA R106, R73, R54, R106 ;  /* 0x00000036496a7223 */ /* 0x000fe2000000006a */
[----:B------:R-:W-:Y:S01]  /*11b0*/  FFMA R92, R26, R75, R119 ;  /* 0x0000004b1a5c7223 */ /* 0x000fe20000000077 */
[----:B0-----:R-:W-:Y:S01]  /*11c0*/  FFMA R25, R12, R26, R113 ;  /* 0x0000001a0c197223 */ /* 0x001fe20000000071 */
[----:B------:R-:W-:Y:S01]  /*11d0*/  FFMA R24, R26, R15, R24 ;  /* 0x0000000f1a187223 */ /* 0x000fe20000000018 */
[C---:B------:R-:W-:Y:S01]  /*11e0*/  FFMA R117, R50.reuse, R14, R101 ;  /* 0x0000000e32757223 */ /* 0x040fe20000000065 */
[-C--:B------:R-:W-:Y:S01]  /*11f0*/  FFMA R100, R50, R75.reuse, R103 ;  /* 0x0000004b32647223 */ /* 0x080fe20000000067 */
[----:B------:R-:W-:Y:S01]  /*1200*/  FFMA R102, R54, R75, R107 ;  /* 0x0000004b36667223 */ /* 0x000fe2000000006b */
[C---:B------:R-:W-:Y:S01]  /*1210*/  FFMA R122, R75.reuse, R58, R122 ;  /* 0x0000003a4b7a7223 */ /* 0x040fe2000000007a */
[C---:B------:R-:W-:Y:S01]  /*1220*/  FFMA R34, R75.reuse, R66, R83 ;  /* 0x000000424b227223 */ /* 0x040fe20000000053 */
[----:B------:R-:W-:Y:S01]  /*1230*/  FFMA R30, R75, R70, R43 ;  /* 0x000000464b1e7223 */ /* 0x000fe2000000002b */
[C---:B------:R-:W-:Y:S01]  /*1240*/  FFMA R28, R26.reuse, R13, R111 ;  /* 0x0000000d1a1c7223 */ /* 0x040fe2000000006f */
[----:B------:R-:W-:Y:S01]  /*1250*/  FFMA R31, R26, R14, R109 ;  /* 0x0000000e1a1f7223 */ /* 0x000fe2000000006d */
[C---:B------:R-:W-:Y:S01]  /*1260*/  FFMA R101, R12.reuse, R58, R97 ;  /* 0x0000003a0c657223 */ /* 0x040fe20000000061 */
[----:B------:R-:W-:Y:S01]  /*1270*/  FFMA R29, R12, R38, R123 ;  /* 0x000000260c1d7223 */ /* 0x000fe2000000007b */
[----:B------:R-:W-:Y:S01]  /*1280*/  FFMA R78, R38, R15, R36 ;  /* 0x0000000f264e7223 */ /* 0x000fe20000000024 */
[----:B------:R-:W-:Y:S01]  /*1290*/  FFMA R105, R12, R54, R105 ;  /* 0x000000360c697223 */ /* 0x000fe20000000069 */
[CC--:B------:R-:W-:Y:S01]  /*12a0*/  FFMA R32, R54.reuse, R13.reuse, R91 ;  /* 0x0000000d36207223 */ /* 0x0c0fe2000000005b */
[----:B------:R-:W-:Y:S01]  /*12b0*/  FFMA R107, R54, R14, R49 ;  /* 0x0000000e366b7223 */ /* 0x000fe20000000031 */
[----:B------:R-:W-:Y:S01]  /*12c0*/  FFMA R97, R12, R62, R87 ;  /* 0x0000003e0c617223 */ /* 0x000fe20000000057 */
[----:B------:R-:W-:Y:S01]  /*12d0*/  FFMA R123, R38, R14, R121 ;  /* 0x0000000e267b7223 */ /* 0x000fe20000000079 */
[----:B------:R-:W-:Y:S01]  /*12e0*/  FFMA R37, R12, R50, R37 ;  /* 0x000000320c257223 */ /* 0x000fe20000000025 */
[C---:B------:R-:W-:Y:S01]  /*12f0*/  FFMA R60, R50.reuse, R13, R95 ;  /* 0x0000000d323c7223 */ /* 0x040fe2000000005f */
[-C--:B------:R-:W-:Y:S01]  /*1300*/  FFMA R94, R50, R15.reuse, R48 ;  /* 0x0000000f325e7223 */ /* 0x080fe20000000030 */
[----:B------:R-:W-:Y:S01]  /*1310*/  FFMA R54, R54, R15, R52 ;  /* 0x0000000f36367223 */ /* 0x000fe20000000034 */
[-C--:B------:R-:W-:Y:S01]  /*1320*/  FFMA R109, R58, R14.reuse, R53 ;  /* 0x0000000e3a6d7223 */ /* 0x080fe20000000035 */
[----:B------:R-:W-:Y:S01]  /*1330*/  FFMA R91, R62, R14, R57 ;  /* 0x0000000e3e5b7223 */ /* 0x000fe20000000039 */
[----:B------:R-:W-:Y:S01]  /*1340*/  FFMA R87, R12, R66, R81 ;  /* 0x000000420c577223 */ /* 0x000fe20000000051 */
[----:B------:R-:W-:Y:S01]  /*1350*/  FFMA R36, R66, R14, R61 ;  /* 0x0000000e42247223 */ /* 0x000fe2000000003d */
[----:B------:R-:W-:Y:S01]  /*1360*/  FFMA R93, R14, R70, R93 ;  /* 0x000000460e5d7223 */ /* 0x000fe2000000005d */
[-C--:B------:R-:W-:Y:S01]  /*1370*/  FFMA R80, R38, R13.reuse, R125 ;  /* 0x0000000d26507223 */ /* 0x080fe2000000007d */
[C---:B------:R-:W-:Y:S01]  /*1380*/  FFMA R52, R58.reuse, R13, R79 ;  /* 0x0000000d3a347223 */ /* 0x040fe2000000004f */
[----:B------:R-:W-:Y:S01]  /*1390*/  FFMA R120, R58, R15, R120 ;  /* 0x0000000f3a787223 */ /* 0x000fe20000000078 */
[C---:B------:R-:W-:Y:S01]  /*13a0*/  FFMA R50, R62.reuse, R13, R77 ;  /* 0x0000000d3e327223 */ /* 0x040fe2000000004d */
[-C--:B------:R-:W-:Y:S01]  /*13b0*/  FFMA R104, R62, R15.reuse, R104 ;  /* 0x0000000f3e687223 */ /* 0x080fe20000000068 */
[C---:B------:R-:W-:Y:S01]  /*13c0*/  FFMA R56, R13.reuse, R66, R56 ;  /* 0x000000420d387223 */ /* 0x040fe20000000038 */
[-C--:B------:R-:W-:Y:S01]  /*13d0*/  FFMA R118, R66, R15.reuse, R118 ;  /* 0x0000000f42767223 */ /* 0x080fe20000000076 */
[-C--:B------:R-:W-:Y:S01]  /*13e0*/  FFMA R85, R12, R70.reuse, R85 ;  /* 0x000000460c557223 */ /* 0x080fe20000000055 */
[----:B------:R-:W-:Y:S01]  /*13f0*/  FFMA R82, R13, R70, R82 ;  /* 0x000000460d527223 */ /* 0x000fe20000000052 */
[----:B------:R-:W-:Y:S01]  /*1400*/  FFMA R98, R70, R15, R41 ;  /* 0x0000000f46627223 */ /* 0x000fe20000000029 */
[C---:B-1----:R-:W-:Y:S01]  /*1410*/  FFMA R95, R17.reuse, R59, R88 ;  /* 0x0000003b115f7223 */ /* 0x042fe20000000058 */
[-C--:B------:R-:W-:Y:S01]  /*1420*/  FFMA R81, R17, R63.reuse, R86 ;  /* 0x0000003f11517223 */ /* 0x080fe20000000056 */
[----:B------:R-:W-:Y:S01]  /*1430*/  FFMA R14, R19, R63, R64 ;  /* 0x0000003f130e7223 */ /* 0x000fe20000000040 */
[C---:B------:R-:W-:Y:S01]  /*1440*/  FFMA R119, R16.reuse, R27, R35 ;  /* 0x0000001b10777223 */ /* 0x040fe20000000023 */
[C---:B------:R-:W-:Y:S01]  /*1450*/  FFMA R69, R16.reuse, R39, R69 ;  /* 0x0000002710457223 */ /* 0x040fe20000000045 */
        /* <DEDUP_REMOVED lines=10> */
[C---:B------:R-:W-:Y:S01]  /*1500*/  FFMA R61, R17.reuse, R67, R68 ;  /* 0x00000043113d7223 */ /* 0x040fe20000000044 */
[----:B------:R-:W-:Y:S01]  /*1510*/  FFMA R15, R17, R71, R42 ;  /* 0x00000047110f7223 */ /* 0x000fe2000000002a */
[-C--:B------:R-:W-:Y:S01]  /*1520*/  FFMA R65, R27, R18.reuse, R84 ;  /* 0x000000121b417223 */ /* 0x080fe20000000054 */
[-C--:B------:R-:W-:Y:S01]  /*1530*/  FFMA R75, R39, R18.reuse, R76 ;  /* 0x00000012274b7223 */ /* 0x080fe2000000004c */
[----:B------:R-:W-:Y:S01]  /*1540*/  FFMA R113, R51, R18, R72 ;  /* 0x0000001233717223 */ /* 0x000fe20000000048 */
[C---:B------:R-:W-:Y:S01]  /*1550*/  FFMA R103, R18.reuse, R55, R21 ;  /* 0x0000003712677223 */ /* 0x040fe20000000015 */
[C---:B------:R-:W-:Y:S01]  /*1560*/  FFMA R111, R18.reuse, R59, R40 ;  /* 0x0000003b126f7223 */ /* 0x040fe20000000028 */
[C---:B------:R-:W-:Y:S01]  /*1570*/  FFMA R83, R18.reuse, R63, R22 ;  /* 0x0000003f12537223 */ /* 0x040fe20000000016 */
[C---:B------:R-:W-:Y:S01]  /*1580*/  FFMA R77, R18.reuse, R67, R20 ;  /* 0x00000043124d7223 */ /* 0x040fe20000000014 */
[----:B------:R-:W-:Y:S01]  /*1590*/  FFMA R53, R18, R71, R74 ;  /* 0x0000004712357223 */ /* 0x000fe2000000004a */
[-C--:B------:R-:W-:Y:S01]  /*15a0*/  FFMA R92, R27, R19.reuse, R92 ;  /* 0x000000131b5c7223 */ /* 0x080fe2000000005c */
[-C--:B------:R-:W-:Y:S01]  /*15b0*/  FFMA R96, R39, R19.reuse, R96 ;  /* 0x0000001327607223 */ /* 0x080fe20000000060 */
[-C--:B------:R-:W-:Y:S01]  /*15c0*/  FFMA R100, R51, R19.reuse, R100 ;  /* 0x0000001333647223 */ /* 0x080fe20000000064 */
[----:B------:R-:W-:Y:S01]  /*15d0*/  FFMA R102, R55, R19, R102 ;  /* 0x0000001337667223 */ /* 0x000fe20000000066 */
[C---:B------:R-:W-:Y:S01]  /*15e0*/  FFMA R122, R19.reuse, R59, R122 ;  /* 0x0000003b137a7223 */ /* 0x040fe2000000007a */
[C---:B------:R-:W-:Y:S01]  /*15f0*/  FFMA R12, R19.reuse, R67, R34 ;  /* 0x00000043130c7223 */ /* 0x040fe20000000022 */
[----:B------:R-:W-:Y:S01]  /*1600*/  FFMA R48, R19, R71, R30 ;  /* 0x0000004713307223 */ /* 0x000fe2000000001e */
[C---:B--2---:R-:W-:Y:S01]  /*1610*/  FFMA R66, R44.reuse, R27, R25 ;  /* 0x0000001b2c427223 */ /* 0x044fe20000000019 */
[C---:B------:R-:W-:Y:S01]  /*1620*/  FFMA R88, R27.reuse, R45, R28 ;  /* 0x0000002d1b587223 */ /* 0x040fe2000000001c */
[CC--:B------:R-:W-:Y:S01]  /*1630*/  FFMA R64, R27.reuse, R46.reuse, R31 ;  /* 0x0000002e1b407223 */ /* 0x0c0fe2000000001f */
[----:B------:R-:W-:Y:S01]  /*1640*/  FFMA R86, R27, R47, R24 ;  /* 0x0000002f1b567223 */ /* 0x000fe20000000018 */
[----:B------:R-:W-:Y:S04]  /*1650*/  LDS.128 R20, [R11+0x10] ;  /* 0x000010000b147984 */ /* 0x000fe80000000c00 */
[----:B------:R-:W0:Y:S04]  /*1660*/  LDS.128 R40, [R10+0x800] ;  /* 0x000800000a287984 */ /* 0x000e280000000c00 */
[----:B------:R-:W1:Y:S04]  /*1670*/  LDS.128 R16, [R10+0x810] ;  /* 0x000810000a107984 */ /* 0x000e680000000c00 */
[----:B------:R-:W2:Y:S01]  /*1680*/  LDS.128 R24, [R11+0x50] ;  /* 0x000050000b187984 */ /* 0x000ea20000000c00 */
[C---:B------:R-:W-:Y:S01]  /*1690*/  FFMA R121, R44.reuse, R39, R29 ;  /* 0x000000272c797223 */ /* 0x040fe2000000001d */
[C---:B------:R-:W-:Y:S01]  /*16a0*/  FFMA R106, R44.reuse, R51, R37 ;  /* 0x000000332c6a7223 */ /* 0x040fe20000000025 */
[C---:B------:R-:W-:Y:S01]  /*16b0*/  FFMA R60, R51.reuse, R45, R60 ;  /* 0x0000002d333c7223 */ /* 0x040fe2000000003c */
[CC--:B------:R-:W-:Y:S01]  /*16c0*/  FFMA R117, R51.reuse, R46.reuse, R117 ;  /* 0x0000002e33757223 */ /* 0x0c0fe20000000075 */
[----:B------:R-:W-:Y:S01]  /*16d0*/  FFMA R94, R51, R47, R94 ;  /* 0x0000002f335e7223 */ /* 0x000fe2000000005e */
[----:B------:R-:W3:Y:S01]  /*16e0*/  LDS.128 R28, [R11+0x90] ;  /* 0x000090000b1c7984 */ /* 0x000ee20000000c00 */
[C---:B------:R-:W-:Y:S01]  /*16f0*/  FFMA R105, R44.reuse, R55, R105 ;  /* 0x000000372c697223 */ /* 0x040fe20000000069 */
[C---:B------:R-:W-:Y:S01]  /*1700*/  FFMA R58, R55.reuse, R45, R32 ;  /* 0x0000002d373a7223 */ /* 0x040fe20000000020 */
[CC--:B------:R-:W-:Y:S01]  /*1710*/  FFMA R107, R55.reuse, R46.reuse, R107 ;  /* 0x0000002e376b7223 */ /* 0x0c0fe2000000006b */
[----:B------:R-:W-:Y:S01]  /*1720*/  FFMA R54, R55, R47, R54 ;  /* 0x0000002f37367223 */ /* 0x000fe20000000036 */
        /* <DEDUP_REMOVED lines=9> */
[CC--:B------:R-:W-:Y:S01]  /*17c0*/  FFMA R123, R39.reuse, R46.reuse, R123 ;  /* 0x0000002e277b7223 */ /* 0x0c0fe2000000007b */
[----:B------:R-:W-:Y:S01]  /*17d0*/  FFMA R78, R39, R47, R78 ;  /* 0x0000002f274e7223 */ /* 0x000fe2000000004e */
[CC--:B------:R-:W-:Y:S01]  /*17e0*/  FFMA R87, R44.reuse, R67.reuse, R87 ;  /* 0x000000432c577223 */ /* 0x0c0fe20000000057 */
[----:B------:R-:W-:Y:S01]  /*17f0*/  FFMA R56, R45, R67, R56 ;  /* 0x000000432d387223 */ /* 0x000fe20000000038 */
[C---:B------:R-:W-:Y:S01]  /*1800*/  FFMA R63, R67.reuse, R46, R36 ;  /* 0x0000002e433f7223 */ /* 0x040fe20000000024 */
[----:B------:R-:W-:Y:S01]  /*1810*/  FFMA R118, R67, R47, R118 ;  /* 0x0000002f43767223 */ /* 0x000fe20000000076 */
[-C--:B------:R-:W-:Y:S01]  /*1820*/  FFMA R85, R44, R71.reuse, R85 ;  /* 0x000000472c557223 */ /* 0x080fe20000000055 */
[-C--:B------:R-:W-:Y:S01]  /*1830*/  FFMA R82, R45, R71.reuse, R82 ;  /* 0x000000472d527223 */ /* 0x080fe20000000052 */
[----:B------:R-:W-:Y:S01]  /*1840*/  FFMA R93, R46, R71, R93 ;  /* 0x000000472e5d7223 */ /* 0x000fe2000000005d */
[----:B------:R-:W-:Y:S01]  /*1850*/  FFMA R98, R71, R47, R98 ;  /* 0x0000002f47627223 */ /* 0x000fe20000000062 */
[----:B------:R-:W4:Y:S01]  /*1860*/  LDS.128 R32, [R11+0xd0] ;  /* 0x0000d0000b207984 */ /* 0x000f220000000c00 */
[----:B0-----:R-:W-:-:S03]  /*1870*/  FFMA R62, R20, R42, R65 ;  /* 0x0000002a143e7223 */ /* 0x001fc60000000041 */
[----:B------:R-:W0:Y:S01]  /*1880*/  LDS.128 R36, [R11+0x110] ;  /* 0x000110000b247984 */ /* 0x000e220000000c00 */
[C---:B-1----:R-:W-:Y:S01]  /*1890*/  FFMA R59, R20.reuse, R16, R66 ;  /* 0x00000010143b7223 */ /* 0x042fe20000000042 */
[----:B------:R-:W-:Y:S02]  /*18a0*/  FFMA R55, R20, R18, R64 ;  /* 0x0000001214377223 */ /* 0x000fe40000000040 */
[----:B------:R-:W-:Y:S01]  /*18b0*/  LDS.128 R44, [R10+0xa00] ;  /* 0x000a00000a2c7984 */ /* 0x000fe20000000c00 */
[----:B--2---:R-:W-:Y:S01]  /*18c0*/  FFMA R76, R40, R24, R69 ;  /* 0x00000018284c7223 */ /* 0x004fe20000000045 */
[CC--:B------:R-:W-:Y:S01]  /*18d0*/  FFMA R110, R24.reuse, R41.reuse, R73 ;  /* 0x00000029186e7223 */ /* 0x0c0fe20000000049 */
[----:B------:R-:W-:Y:S01]  /*18e0*/  FFMA R51, R24, R42, R75 ;  /* 0x0000002a18337223 */ /* 0x000fe2000000004b */
[----:B------:R-:W1:Y:S04]  /*18f0*/  LDS.128 R64, [R11+0x150] ;  /* 0x000150000b407984 */ /* 0x000e680000000c00 */
[----:B------:R-:W2:Y:S04]  /*1900*/  LDS.128 R68, [R11+0x190] ;  /* 0x000190000b447984 */ /* 0x000ea80000000c00 */
[----:B------:R-:W5:Y:S01]  /*1910*/  LDS.128 R72, [R11+0x1d0] ;  /* 0x0001d0000b487984 */ /* 0x000f620000000c00 */
[----:B---3--:R-:W-:Y:S01]  /*1920*/  FFMA R84, R40, R28, R125 ;  /* 0x0000001c28547223 */ /* 0x008fe2000000007d */
[C---:B------:R-:W-:Y:S01]  /*1930*/  FFMA R108, R28.reuse, R41, R115 ;  /* 0x000000291c6c7223 */ /* 0x040fe20000000073 */
[C---:B------:R-:W-:Y:S01]  /*1940*/  FFMA R113, R28.reuse, R42, R113 ;  /* 0x0000002a1c717223 */ /* 0x040fe20000000071 */
[C---:B------:R-:W-:Y:S01]  /*1950*/  FFMA R100, R28.reuse, R43, R100 ;  /* 0x0000002b1c647223 */ /* 0x040fe20000000064 */
[C---:B------:R-:W-:Y:S01]  /*1960*/  FFMA R125, R28.reuse, R16, R106 ;  /* 0x000000101c7d7223 */ /* 0x040fe2000000006a */
[C---:B------:R-:W-:Y:S01]  /*1970*/  FFMA R60, R28.reuse, R17, R60 ;  /* 0x000000111c3c7223 */ /* 0x040fe2000000003c */
[C---:B------:R-:W-:Y:S01]  /*1980*/  FFMA R117, R28.reuse, R18, R117 ;  /* 0x000000121c757223 */ /* 0x040fe20000000075 */
[----:B------:R-:W-:Y:S01]  /*1990*/  FFMA R94, R28, R19, R94 ;  /* 0x000000131c5e7223 */ /* 0x000fe2000000005e */
[C---:B------:R-:W-:Y:S01]  /*19a0*/  FFMA R119, R20.reuse, R40, R119 ;  /* 0x0000002814777223 */ /* 0x040fe20000000077 */
[C---:B------:R-:W-:Y:S01]  /*19b0*/  FFMA R90, R20.reuse, R41, R90 ;  /* 0x00000029145a7223 */ /* 0x040fe2000000005a */
[C---:B------:R-:W-:Y:S01]  /*19c0*/  FFMA R92, R20.reuse, R43, R92 ;  /* 0x0000002b145c7223 */ /* 0x040fe2000000005c */
[C---:B------:R-:W-:Y:S01]  /*19d0*/  FFMA R88, R20.reuse, R17, R88 ;  /* 0x0000001114587223 */ /* 0x040fe20000000058 */
[----:B------:R-:W-:Y:S01]  /*19e0*/  FFMA R86, R20, R19, R86 ;  /* 0x0000001314567223 */ /* 0x000fe20000000056 */
[C---:B------:R-:W-:Y:S01]  /*19f0*/  FFMA R96, R24.reuse, R43, R96 ;  /* 0x0000002b18607223 */ /* 0x040fe20000000060 */
[----:B------:R-:W-:Y:S01]  /*1a00*/  FFMA R121, R24, R16, R121 ;  /* 0x0000001018797223 */ /* 0x000fe20000000079 */
[----:B----4-:R-:W-:Y:S01]  /*1a10*/  FFMA R28, R40, R32, R49 ;  /* 0x00000020281c7223 */ /* 0x010fe20000000031 */
[----:B------:R-:W-:Y:S01]  /*1a20*/  FFMA R103, R32, R42, R103 ;  /* 0x0000002a20677223 */ /* 0x000fe20000000067 */
[----:B0-----:R-:W-:Y:S01]  /*1a30*/  FFMA R124, R40, R36, R89 ;  /* 0x00000024287c7223 */ /* 0x001fe20000000059 */
[C---:B------:R-:W-:Y:S01]  /*1a40*/  FFMA R111, R36.reuse, R42, R111 ;  /* 0x0000002a246f7223 */ /* 0x040fe2000000006f */
[C---:B------:R-:W-:Y:S01]  /*1a50*/  FFMA R95, R36.reuse, R41, R95 ;  /* 0x00000029245f7223 */ /* 0x040fe2000000005f */
[C---:B------:R-:W-:Y:S01]  /*1a60*/  FFMA R122, R36.reuse, R43, R122 ;  /* 0x0000002b247a7223 */ /* 0x040fe2000000007a */
[C---:B------:R-:W-:Y:S01]  /*1a70*/  FFMA R101, R36.reuse, R16, R101 ;  /* 0x0000001024657223 */ /* 0x040fe20000000065 */
[C---:B------:R-:W-:Y:S01]  /*1a80*/  FFMA R52, R36.reuse, R17, R52 ;  /* 0x0000001124347223 */ /* 0x040fe20000000034 */
[C---:B------:R-:W-:Y:S01]  /*1a90*/  FFMA R109, R36.reuse, R18, R109 ;  /* 0x00000012246d7223 */ /* 0x040fe2000000006d */
[----:B------:R-:W-:Y:S01]  /*1aa0*/  FFMA R120, R36, R19, R120 ;  /* 0x0000001324787223 */ /* 0x000fe20000000078 */
[----:B-1----:R-:W-:Y:S01]  /*1ab0*/  FFMA R116, R40, R64, R79 ;  /* 0x0000004028747223 */ /* 0x002fe2000000004f */
[----:B------:R-:W-:Y:S01]  /*1ac0*/  FFMA R83, R64, R42, R83 ;  /* 0x0000002a40537223 */ /* 0x000fe20000000053 */
[----:B--2---:R-:W-:Y:S01]  /*1ad0*/  FFMA R112, R40, R68, R57 ;  /* 0x0000004428707223 */ /* 0x004fe20000000039 */
[----:B------:R-:W-:Y:S01]  /*1ae0*/  FFMA R77, R68, R42, R77 ;  /* 0x0000002a444d7223 */ /* 0x000fe2000000004d */
[----:B-----5:R-:W-:Y:S01]  /*1af0*/  FFMA R114, R40, R72, R13 ;  /* 0x0000004828727223 */ /* 0x020fe2000000000d */
[C---:B------:R-:W-:Y:S01]  /*1b00*/  FFMA R40, R72.reuse, R41, R15 ;  /* 0x0000002948287223 */ /* 0x040fe2000000000f */
[----:B------:R-:W-:Y:S01]  /*1b10*/  FFMA R42, R72, R42, R53 ;  /* 0x0000002a482a7223 */ /* 0x000fe20000000035 */
[-C--:B------:R-:W-:Y:S01]  /*1b20*/  FFMA R36, R64, R43.reuse, R14 ;  /* 0x0000002b40247223 */ /* 0x080fe2000000000e */
[----:B------:R-:W-:Y:S01]  /*1b30*/  FFMA R57, R68, R43, R12 ;  /* 0x0000002b44397223 */ /* 0x000fe2000000000c */
[C---:B------:R-:W-:Y:S01]  /*1b40*/  FFMA R80, R24.reuse, R17, R80 ;  /* 0x0000001118507223 */ /* 0x040fe20000000050 */
[C---:B------:R-:W-:Y:S01]  /*1b50*/  FFMA R123, R24.reuse, R18, R123 ;  /* 0x00000012187b7223 */ /* 0x040fe2000000007b */
[----:B------:R-:W-:Y:S01]  /*1b60*/  FFMA R78, R24, R19, R78 ;  /* 0x00000013184e7223 */ /* 0x000fe2000000004e */
[----:B------:R-:W-:Y:S01]  /*1b70*/  FFMA R81, R64, R41, R81 ;  /* 0x0000002940517223 */ /* 0x000fe20000000051 */
[----:B------:R-:W-:Y:S01]  /*1b80*/  FFMA R97, R16, R64, R97 ;  /* 0x0000004010617223 */ /* 0x000fe20000000061 */
[C---:B------:R-:W-:Y:S01]  /*1b90*/  FFMA R50, R64.reuse, R17, R50 ;  /* 0x0000001140327223 */ /* 0x040fe20000000032 */
[C---:B------:R-:W-:Y:S01]  /*1ba0*/  FFMA R91, R64.reuse, R18, R91 ;  /* 0x00000012405b7223 */ /* 0x040fe2000000005b */
[----:B------:R-:W-:Y:S01]  /*1bb0*/  FFMA R20, R64, R19, R104 ;  /* 0x0000001340147223 */ /* 0x000fe20000000068 */
[----:B------:R-:W0:Y:S01]  /*1bc0*/  LDS.128 R12, [R10+0xa10] ;  /* 0x000a10000a0c7984 */ /* 0x000e220000000c00 */
[-C--:B------:R-:W-:Y:S01]  /*1bd0*/  FFMA R106, R32, R41.reuse, R99 ;  /* 0x00000029206a7223 */ /* 0x080fe20000000063 */
[----:B------:R-:W-:Y:S01]  /*1be0*/  FFMA R64, R68, R41, R61 ;  /* 0x0000002944407223 */ /* 0x000fe2000000003d */
[----:B------:R-:W-:Y:S01]  /*1bf0*/  FFMA R87, R16, R68, R87 ;  /* 0x0000004410577223 */ /* 0x000fe20000000057 */
[C---:B------:R-:W-:Y:S01]  /*1c00*/  FFMA R56, R68.reuse, R17, R56 ;  /* 0x0000001144387223 */ /* 0x040fe20000000038 */
[C---:B------:R-:W-:Y:S01]  /*1c10*/  FFMA R24, R68.reuse, R18, R63 ;  /* 0x0000001244187223 */ /* 0x040fe2000000003f */
[----:B------:R-:W-:Y:S01]  /*1c20*/  FFMA R118, R68, R19, R118 ;  /* 0x0000001344767223 */ /* 0x000fe20000000076 */
[----:B------:R-:W-:Y:S01]  /*1c30*/  FFMA R115, R44, R29, R84 ;  /* 0x0000001d2c737223 */ /* 0x000fe20000000054 */
[-C--:B------:R-:W-:Y:S01]  /*1c40*/  FFMA R102, R32, R43.reuse, R102 ;  /* 0x0000002b20667223 */ /* 0x080fe20000000066 */
[----:B------:R-:W-:Y:S01]  /*1c50*/  FFMA R68, R72, R43, R48 ;  /* 0x0000002b48447223 */ /* 0x000fe20000000030 */
[-C--:B------:R-:W-:Y:S01]  /*1c60*/  FFMA R84, R45, R73.reuse, R40 ;  /* 0x000000492d547223 */ /* 0x080fe20000000028 */
[----:B------:R-:W-:Y:S01]  /*1c70*/  FFMA R99, R46, R73, R42 ;  /* 0x000000492e637223 */ /* 0x000fe2000000002a */
[C---:B------:R-:W-:Y:S01]  /*1c80*/  FFMA R49, R32.reuse, R16, R105 ;  /* 0x0000001020317223 */ /* 0x040fe20000000069 */
[----:B------:R-:W1:Y:S01]  /*1c90*/  LDS.128 R40, [R10+0xc00] ;  /* 0x000c00000a287984 */ /* 0x000e620000000c00 */
[C---:B------:R-:W-:Y:S01]  /*1ca0*/  FFMA R58, R32.reuse, R17, R58 ;  /* 0x00000011203a7223 */ /* 0x040fe2000000003a */
[C---:B------:R-:W-:Y:S01]  /*1cb0*/  FFMA R107, R32.reuse, R18, R107 ;  /* 0x00000012206b7223 */ /* 0x040fe2000000006b */
[----:B------:R-:W-:Y:S01]  /*1cc0*/  FFMA R54, R32, R19, R54 ;  /* 0x0000001320367223 */ /* 0x000fe20000000036 */
[----:B------:R-:W-:Y:S01]  /*1cd0*/  FFMA R85, R16, R72, R85 ;  /* 0x0000004810557223 */ /* 0x000fe20000000055 */
[C---:B------:R-:W-:Y:S01]  /*1ce0*/  FFMA R82, R72.reuse, R17, R82 ;  /* 0x0000001148527223 */ /* 0x040fe20000000052 */
[C---:B------:R-:W-:Y:S01]  /*1cf0*/  FFMA R93, R72.reuse, R18, R93 ;  /* 0x00000012485d7223 */ /* 0x040fe2000000005d */
[----:B------:R-:W-:-:S02]  /*1d00*/  FFMA R48, R72, R19, R98 ;  /* 0x0000001348307223 */ /* 0x000fc40000000062 */
[----:B------:R-:W2:Y:S01]  /*1d10*/  LDS.128 R16, [R10+0xc10] ;  /* 0x000c10000a107984 */ /* 0x000ea20000000c00 */
[C---:B------:R-:W-:Y:S01]  /*1d20*/  FFMA R32, R44.reuse, R25, R76 ;  /* 0x000000192c207223 */ /* 0x040fe2000000004c */
[C---:B------:R-:W-:Y:S01]  /*1d30*/  FFMA R76, R45.reuse, R69, R64 ;  /* 0x000000452d4c7223 */ /* 0x040fe20000000040 */
[----:B------:R-:W-:Y:S01]  /*1d40*/  FFMA R104, R45, R37, R95 ;  /* 0x000000252d687223 */ /* 0x000fe2000000005f */
[-C--:B------:R-:W-:Y:S01]  /*1d50*/  FFMA R64, R21, R46.reuse, R62 ;  /* 0x0000002e15407223 */ /* 0x080fe2000000003e */
[C---:B------:R-:W-:Y:S01]  /*1d60*/  FFMA R119, R44.reuse, R21, R119 ;  /* 0x000000152c777223 */ /* 0x040fe20000000077 */
[C---:B------:R-:W-:Y:S01]  /*1d70*/  FFMA R28, R44.reuse, R33, R28 ;  /* 0x000000212c1c7223 */ /* 0x040fe2000000001c */
[C---:B------:R-:W-:Y:S01]  /*1d80*/  FFMA R124, R44.reuse, R37, R124 ;  /* 0x000000252c7c7223 */ /* 0x040fe2000000007c */
[C---:B------:R-:W-:Y:S01]  /*1d90*/  FFMA R116, R44.reuse, R65, R116 ;  /* 0x000000412c747223 */ /* 0x040fe20000000074 */
[C---:B------:R-:W-:Y:S01]  /*1da0*/  FFMA R112, R44.reuse, R69, R112 ;  /* 0x000000452c707223 */ /* 0x040fe20000000070 */
[----:B------:R-:W-:Y:S01]  /*1db0*/  FFMA R114, R44, R73, R114 ;  /* 0x000000492c727223 */ /* 0x000fe20000000072 */
        /* <DEDUP_REMOVED lines=13> */
[C---:B------:R-:W-:Y:S01]  /*1e90*/  FFMA R63, R47.reuse, R69, R57 ;  /* 0x000000452f3f7223 */ /* 0x040fe20000000039 */
[----:B------:R-:W-:Y:S01]  /*1ea0*/  FFMA R61, R47, R73, R68 ;  /* 0x000000492f3d7223 */ /* 0x000fe20000000044 */
[-C--:B0-----:R-:W-:Y:S01]  /*1eb0*/  FFMA R55, R21, R14.reuse, R55 ;  /* 0x0000000e15377223 */ /* 0x081fe20000000037 */
[----:B------:R-:W-:Y:S01]  /*1ec0*/  FFMA R53, R25, R13, R80 ;  /* 0x0000000d19357223 */ /* 0x000fe20000000050 */
[-C--:B------:R-:W-:Y:S01]  /*1ed0*/  FFMA R106, R45, R33.reuse, R106 ;  /* 0x000000212d6a7223 */ /* 0x080fe2000000006a */
[C---:B------:R-:W-:Y:S01]  /*1ee0*/  FFMA R49, R12.reuse, R33, R49 ;  /* 0x000000210c317223 */ /* 0x040fe20000000031 */
[C---:B------:R-:W-:Y:S01]  /*1ef0*/  FFMA R47, R33.reuse, R13, R58 ;  /* 0x0000000d212f7223 */ /* 0x040fe2000000003a */
[CC--:B------:R-:W-:Y:S01]  /*1f00*/  FFMA R107, R33.reuse, R14.reuse, R107 ;  /* 0x0000000e216b7223 */ /* 0x0c0fe2000000006b */
[----:B------:R-:W-:Y:S01]  /*1f10*/  FFMA R68, R33, R15, R54 ;  /* 0x0000000f21447223 */ /* 0x000fe20000000036 */
[-C--:B------:R-:W-:Y:S01]  /*1f20*/  FFMA R85, R12, R73.reuse, R85 ;  /* 0x000000490c557223 */ /* 0x080fe20000000055 */
[-C--:B------:R-:W-:Y:S01]  /*1f30*/  FFMA R82, R13, R73.reuse, R82 ;  /* 0x000000490d527223 */ /* 0x080fe20000000052 */
[----:B------:R-:W-:Y:S01]  /*1f40*/  FFMA R93, R14, R73, R93 ;  /* 0x000000490e5d7223 */ /* 0x000fe2000000005d */
[----:B------:R-:W-:Y:S01]  /*1f50*/  FFMA R90, R21, R45, R90 ;  /* 0x0000002d155a7223 */ /* 0x000fe2000000005a */
[----:B------:R-:W-:Y:S01]  /*1f60*/  FFMA R108, R45, R29, R108 ;  /* 0x0000001d2d6c7223 */ /* 0x000fe2000000006c */
[C---:B------:R-:W-:Y:S01]  /*1f70*/  FFMA R59, R12.reuse, R21, R59 ;  /* 0x000000150c3b7223 */ /* 0x040fe2000000003b */
[C---:B------:R-:W-:Y:S01]  /*1f80*/  FFMA R57, R21.reuse, R13, R88 ;  /* 0x0000000d15397223 */ /* 0x040fe20000000058 */
[----:B------:R-:W-:Y:S01]  /*1f90*/  FFMA R36, R21, R15, R86 ;  /* 0x0000000f15247223 */ /* 0x000fe20000000056 */
[C---:B------:R-:W-:Y:S01]  /*1fa0*/  FFMA R125, R12.reuse, R29, R125 ;  /* 0x0000001d0c7d7223 */ /* 0x040fe2000000007d */
[C---:B------:R-:W-:Y:S01]  /*1fb0*/  FFMA R51, R29.reuse, R13, R60 ;  /* 0x0000000d1d337223 */ /* 0x040fe2000000003c */
[CC--:B------:R-:W-:Y:S01]  /*1fc0*/  FFMA R117, R29.reuse, R14.reuse, R117 ;  /* 0x0000000e1d757223 */ /* 0x0c0fe20000000075 */
[----:B------:R-:W-:Y:S01]  /*1fd0*/  FFMA R94, R29, R15, R94 ;  /* 0x0000000f1d5e7223 */ /* 0x000fe2000000005e */
[----:B------:R-:W-:Y:S01]  /*1fe0*/  FFMA R33, R65, R13, R50 ;  /* 0x0000000d41217223 */ /* 0x000fe20000000032 */
[----:B------:R-:W-:Y:S01]  /*1ff0*/  FFMA R73, R73, R15, R48 ;  /* 0x0000000f49497223 */ /* 0x000fe20000000030 */
[C---:B------:R-:W-:Y:S01]  /*2000*/  FFMA R110, R25.reuse, R45, R110 ;  /* 0x0000002d196e7223 */ /* 0x040fe2000000006e */
[----:B------:R-:W-:Y:S01]  /*2010*/  FFMA R121, R12, R25, R121 ;  /* 0x000000190c797223 */ /* 0x000fe20000000079 */
[C---:B------:R-:W-:Y:S01]  /*2020*/  FFMA R123, R25.reuse, R14, R123 ;  /* 0x0000000e197b7223 */ /* 0x040fe2000000007b */
        /* <DEDUP_REMOVED lines=24> */
[-C--:B------:R-:W-:Y:S01]  /*21b0*/  FFMA R87, R12, R69.reuse, R87 ;  /* 0x000000450c577223 */ /* 0x080fe20000000057 */
[----:B------:R-:W-:Y:S01]  /*21c0*/  FFMA R56, R13, R69, R56 ;  /* 0x000000450d387223 */ /* 0x000fe20000000038 */
        /* <DEDUP_REMOVED lines=10> */
[----:B------:R-:W0:Y:S01]  /*2270*/  LDS.128 R12, [R10+0xe00] ;  /* 0x000e00000a0c7984 */ /* 0x000e220000000c00 */
[----:B--2---:R-:W-:Y:S01]  /*2280*/  FFMA R43, R22, R18, R55 ;  /* 0x00000012162b7223 */ /* 0x004fe20000000037 */
[----:B------:R-:W-:-:S02]  /*2290*/  FFMA R28, R26, R17, R53 ;  /* 0x000000111a1c7223 */ /* 0x000fc40000000035 */
[----:B------:R-:W1:Y:S01]  /*22a0*/  LDS.128 R52, [R10+0xe10] ;  /* 0x000e10000a347984 */ /* 0x000e620000000c00 */
[-C--:B------:R-:W-:Y:S01]  /*22b0*/  FFMA R90, R22, R41.reuse, R90 ;  /* 0x00000029165a7223 */ /* 0x080fe2000000005a */
[----:B------:R-:W-:Y:S01]  /*22c0*/  FFMA R110, R26, R41, R110 ;  /* 0x000000291a6e7223 */ /* 0x000fe2000000006e */
[C---:B------:R-:W-:Y:S01]  /*22d0*/  FFMA R108, R41.reuse, R30, R108 ;  /* 0x0000001e296c7223 */ /* 0x040fe2000000006c */
[C---:B------:R-:W-:Y:S01]  /*22e0*/  FFMA R106, R41.reuse, R34, R106 ;  /* 0x00000022296a7223 */ /* 0x040fe2000000006a */
[C---:B------:R-:W-:Y:S01]  /*22f0*/  FFMA R104, R41.reuse, R38, R104 ;  /* 0x0000002629687223 */ /* 0x040fe20000000068 */
[C---:B------:R-:W-:Y:S01]  /*2300*/  FFMA R98, R41.reuse, R66, R98 ;  /* 0x0000004229627223 */ /* 0x040fe20000000062 */
[C---:B------:R-:W-:Y:S01]  /*2310*/  FFMA R76, R41.reuse, R70, R76 ;  /* 0x00000046294c7223 */ /* 0x040fe2000000004c */
[----:B------:R-:W-:Y:S01]  /*2320*/  FFMA R84, R41, R74, R84 ;  /* 0x0000004a29547223 */ /* 0x000fe20000000054 */
[----:B------:R-:W-:Y:S01]  /*2330*/  FFMA R41, R16, R22, R59 ;  /* 0x0000001610297223 */ /* 0x000fe2000000003b */
[C---:B------:R-:W-:Y:S01]  /*2340*/  FFMA R32, R22.reuse, R17, R57 ;  /* 0x0000001116207223 */ /* 0x040fe20000000039 */
[-C--:B------:R-:W-:Y:S01]  /*2350*/  FFMA R36, R22, R19.reuse, R36 ;  /* 0x0000001316247223 */ /* 0x080fe20000000024 */
[-C--:B------:R-:W-:Y:S01]  /*2360*/  FFMA R22, R66, R19.reuse, R20 ;  /* 0x0000001342167223 */ /* 0x080fe20000000014 */
[----:B------:R-:W-:Y:S01]  /*2370*/  FFMA R121, R16, R26, R121 ;  /* 0x0000001a10797223 */ /* 0x000fe20000000079 */
        /* <DEDUP_REMOVED lines=13> */
[-C--:B------:R-:W-:Y:S01]  /*2450*/  FFMA R87, R16, R70.reuse, R87 ;  /* 0x0000004610577223 */ /* 0x080fe20000000057 */
[C---:B------:R-:W-:Y:S01]  /*2460*/  FFMA R56, R17.reuse, R70, R56 ;  /* 0x0000004611387223 */ /* 0x040fe20000000038 */
[C---:B------:R-:W-:Y:S01]  /*2470*/  FFMA R20, R70.reuse, R18, R25 ;  /* 0x0000001246147223 */ /* 0x040fe20000000019 */
[-C--:B------:R-:W-:Y:S01]  /*2480*/  FFMA R118, R70, R19.reuse, R118 ;  /* 0x0000001346767223 */ /* 0x080fe20000000076 */
[-C--:B------:R-:W-:Y:S01]  /*2490*/  FFMA R85, R16, R74.reuse, R85 ;  /* 0x0000004a10557223 */ /* 0x080fe20000000055 */
        /* <DEDUP_REMOVED lines=36> */
[----:B------:R-:W-:Y:S01]  /*26e0*/  LDS.128 R44, [R11+0x20] ;  /* 0x000020000b2c7984 */ /* 0x000fe20000000c00 */
[----:B-1----:R-:W-:Y:S01]  /*26f0*/  FFMA R30, R52, R23, R41 ;  /* 0x00000017341e7223 */ /* 0x002fe20000000029 */
[----:B------:R-:W-:-:S02]  /*2700*/  FFMA R26, R23, R54, R43 ;  /* 0x00000036171a7223 */ /* 0x000fc4000000002b */
[----:B------:R-:W0:Y:S04]  /*2710*/  LDS.128 R48, [R10+0x1000] ;  /* 0x001000000a307984 */ /* 0x000e280000000c00 */
[----:B------:R-:W1:Y:S04]  /*2720*/  LDS.128 R12, [R10+0x1010] ;  /* 0x001010000a0c7984 */ /* 0x000e680000000c00 */
[----:B------:R-:W2:Y:S01]  /*2730*/  LDS.128 R40, [R11+0x60] ;  /* 0x000060000b287984 */ /* 0x000ea20000000c00 */
[----:B------:R-:W-:Y:S01]  /*2740*/  FFMA R109, R38, R18, R109 ;  /* 0x00000012266d7223 */ /* 0x000fe2000000006d */
[C---:B------:R-:W-:Y:S01]  /*2750*/  FFMA R32, R23.reuse, R53, R32 ;  /* 0x0000003517207223 */ /* 0x040fe20000000020 */
[----:B------:R-:W-:Y:S01]  /*2760*/  FFMA R84, R23, R55, R36 ;  /* 0x0000003717547223 */ /* 0x000fe20000000024 */
[C---:B------:R-:W-:Y:S01]  /*2770*/  FFMA R23, R52.reuse, R35, R37 ;  /* 0x0000002334177223 */ /* 0x040fe20000000025 */
[----:B------:R-:W-:Y:S01]  /*2780*/  FFMA R101, R52, R39, R101 ;  /* 0x0000002734657223 */ /* 0x000fe20000000065 */
[C---:B------:R-:W-:Y:S01]  /*2790*/  FFMA R122, R39.reuse, R53, R122 ;  /* 0x00000035277a7223 */ /* 0x040fe2000000007a */
[C---:B------:R-:W-:Y:S01]  /*27a0*/  FFMA R109, R39.reuse, R54, R109 ;  /* 0x00000036276d7223 */ /* 0x040fe2000000006d */
[----:B------:R-:W-:Y:S01]  /*27b0*/  FFMA R120, R39, R55, R120 ;  /* 0x0000003727787223 */ /* 0x000fe20000000078 */
[----:B------:R-:W-:Y:S01]  /*27c0*/  FFMA R107, R34, R18, R107 ;  /* 0x00000012226b7223 */ /* 0x000fe2000000006b */
        /* <DEDUP_REMOVED lines=13> */
[C---:B------:R-:W-:Y:S01]  /*28a0*/  FFMA R97, R52.reuse, R67, R97 ;  /* 0x0000004334617223 */ /* 0x040fe20000000061 */
        /* <DEDUP_REMOVED lines=12> */
[C---:B0-----:R-:W-:Y:S01]  /*2970*/  FFMA R64, R44.reuse, R50, R33 ;  /* 0x000000322c407223 */ /* 0x041fe20000000021 */
[C---:B-1----:R-:W-:Y:S01]  /*2980*/  FFMA R76, R44.reuse, R13, R32 ;  /* 0x0000000d2c4c7223 */ /* 0x042fe20000000020 */
[C---:B------:R-:W-:Y:S01]  /*2990*/  FFMA R71, R44.reuse, R12, R30 ;  /* 0x0000000c2c477223 */ /* 0x040fe2000000001e */
[----:B------:R-:W0:Y:S01]  /*29a0*/  LDS.128 R52, [R11+0x120] ;  /* 0x000120000b347984 */ /* 0x000e220000000c00 */
[----:B------:R-:W-:Y:S01]  /*29b0*/  FFMA R67, R44, R14, R26 ;  /* 0x0000000e2c437223 */ /* 0x000fe2000000001a */
[----:B--2---:R-:W-:Y:S01]  /*29c0*/  FFMA R116, R48, R40, R29 ;  /* 0x0000002830747223 */ /* 0x004fe2000000001d */
[-C--:B------:R-:W-:Y:S01]  /*29d0*/  FFMA R114, R40, R49.reuse, R25 ;  /* 0x0000003128727223 */ /* 0x080fe20000000019 */
[----:B------:R-:W1:Y:S04]  /*29e0*/  LDS.128 R32, [R11+0x160] ;  /* 0x000160000b207984 */ /* 0x000e680000000c00 */
[----:B------:R-:W2:Y:S04]  /*29f0*/  LDS.128 R28, [R11+0x1a0] ;  /* 0x0001a0000b1c7984 */ /* 0x000ea80000000c00 */
[----:B------:R-:W5:Y:S01]  /*2a00*/  LDS.128 R24, [R11+0x1e0] ;  /* 0x0001e0000b187984 */ /* 0x000f620000000c00 */
[----:B---3--:R-:W-:Y:S01]  /*2a10*/  FFMA R110, R36, R49, R105 ;  /* 0x00000031246e7223 */ /* 0x008fe20000000069 */
[----:B------:R-:W-:Y:S01]  /*2a20*/  FFMA R124, R48, R36, R21 ;  /* 0x00000024307c7223 */ /* 0x000fe20000000015 */
[----:B------:R-:W-:-:S02]  /*2a30*/  FFMA R105, R36, R12, R23 ;  /* 0x0000000c24697223 */ /* 0x000fc40000000017 */
[----:B------:R-:W3:Y:S01]  /*2a40*/  LDS.128 R20, [R10+0x1200] ;  /* 0x001200000a147984 */ /* 0x000ee20000000c00 */
[----:B------:R-:W-:Y:S01]  /*2a50*/  FFMA R104, R40, R50, R65 ;  /* 0x0000003228687223 */ /* 0x000fe20000000041 */
        /* <DEDUP_REMOVED lines=14> */
[C---:B----4-:R-:W-:Y:S01]  /*2b40*/  FFMA R112, R60.reuse, R49, R113 ;  /* 0x000000313c707223 */ /* 0x050fe20000000071 */
[----:B------:R-:W-:Y:S01]  /*2b50*/  FFMA R106, R60, R50, R111 ;  /* 0x000000323c6a7223 */ /* 0x000fe2000000006f */
[----:B------:R-:W-:Y:S01]  /*2b60*/  FFMA R98, R48, R60, R115 ;  /* 0x0000003c30627223 */ /* 0x000fe20000000073 */
[----:B------:R-:W-:Y:S01]  /*2b70*/  FFMA R86, R60, R51, R86 ;  /* 0x000000333c567223 */ /* 0x000fe20000000056 */
[----:B0-----:R-:W-:Y:S01]  /*2b80*/  FFMA R108, R52, R50, R99 ;  /* 0x00000032346c7223 */ /* 0x001fe20000000063 */
[C---:B------:R-:W-:Y:S01]  /*2b90*/  FFMA R125, R60.reuse, R12, R125 ;  /* 0x0000000c3c7d7223 */ /* 0x040fe2000000007d */
[C---:B------:R-:W-:Y:S01]  /*2ba0*/  FFMA R70, R60.reuse, R13, R70 ;  /* 0x0000000d3c467223 */ /* 0x040fe20000000046 */
[C---:B------:R-:W-:Y:S01]  /*2bb0*/  FFMA R117, R60.reuse, R14, R117 ;  /* 0x0000000e3c757223 */ /* 0x040fe20000000075 */
[----:B------:R-:W-:Y:S01]  /*2bc0*/  FFMA R94, R60, R15, R94 ;  /* 0x0000000f3c5e7223 */ /* 0x000fe2000000005e */
[----:B------:R-:W-:Y:S01]  /*2bd0*/  FFMA R113, R48, R52, R89 ;  /* 0x0000003430717223 */ /* 0x000fe20000000059 */
        /* <DEDUP_REMOVED lines=8> */
[C---:B------:R-:W-:Y:S01]  /*2c60*/  FFMA R52, R32.reuse, R49, R79 ;  /* 0x0000003120347223 */ /* 0x040fe2000000004f */
[C---:B------:R-:W-:Y:S01]  /*2c70*/  FFMA R121, R32.reuse, R50, R81 ;  /* 0x0000003220797223 */ /* 0x040fe20000000051 */
[----:B------:R-:W-:Y:S01]  /*2c80*/  FFMA R96, R32, R51, R96 ;  /* 0x0000003320607223 */ /* 0x000fe20000000060 */
[----:B------:R-:W-:Y:S01]  /*2c90*/  FFMA R95, R12, R32, R97 ;  /* 0x000000200c5f7223 */ /* 0x000fe20000000061 */
[C---:B------:R-:W-:Y:S01]  /*2ca0*/  FFMA R89, R32.reuse, R14, R91 ;  /* 0x0000000e20597223 */ /* 0x040fe2000000005b */
[----:B------:R-:W-:Y:S01]  /*2cb0*/  FFMA R60, R32, R15, R18 ;  /* 0x0000000f203c7223 */ /* 0x000fe20000000012 */
[C---:B--2---:R-:W-:Y:S01]  /*2cc0*/  FFMA R102, R48.reuse, R28, R59 ;  /* 0x0000001c30667223 */ /* 0x044fe2000000003b */
[----:B-----5:R-:W-:Y:S01]  /*2cd0*/  FFMA R122, R48, R24, R17 ;  /* 0x00000018307a7223 */ /* 0x020fe20000000011 */
        /* <DEDUP_REMOVED lines=8> */
[C---:B------:R-:W-:Y:S01]  /*2d60*/  FFMA R57, R24.reuse, R50, R57 ;  /* 0x0000003218397223 */ /* 0x040fe20000000039 */
[----:B------:R-:W0:Y:S01]  /*2d70*/  LDS.128 R16, [R10+0x1210] ;  /* 0x001210000a107984 */ /* 0x000e220000000c00 */
[----:B------:R-:W-:Y:S01]  /*2d80*/  FFMA R28, R24, R51, R66 ;  /* 0x00000033181c7223 */ /* 0x000fe20000000042 */
[----:B------:R-:W-:Y:S01]  /*2d90*/  FFMA R85, R12, R24, R85 ;  /* 0x000000180c557223 */ /* 0x000fe20000000055 */
[C---:B------:R-:W-:Y:S01]  /*2da0*/  FFMA R82, R24.reuse, R13, R82 ;  /* 0x0000000d18527223 */ /* 0x040fe20000000052 */
[C---:B------:R-:W-:Y:S01]  /*2db0*/  FFMA R93, R24.reuse, R14, R93 ;  /* 0x0000000e185d7223 */ /* 0x040fe2000000005d */
[----:B------:R-:W-:-:S02]  /*2dc0*/  FFMA R24, R24, R15, R100 ;  /* 0x0000000f18187223 */ /* 0x000fc40000000064 */
[----:B------:R-:W1:Y:S01]  /*2dd0*/  LDS.128 R12, [R10+0x1400] ;  /* 0x001400000a0c7984 */ /* 0x000e620000000c00 */
[C---:B---3--:R-:W-:Y:S01]  /*2de0*/  FFMA R91, R20.reuse, R37, R124 ;  /* 0x00000025145b7223 */ /* 0x048fe2000000007c */
[C---:B------:R-:W-:Y:S01]  /*2df0*/  FFMA R124, R20.reuse, R33, R120 ;  /* 0x00000021147c7223 */ /* 0x040fe20000000078 */
[C---:B------:R-:W-:Y:S01]  /*2e00*/  FFMA R120, R20.reuse, R29, R102 ;  /* 0x0000001d14787223 */ /* 0x040fe20000000066 */
[C---:B------:R-:W-:Y:S01]  /*2e10*/  FFMA R115, R20.reuse, R61, R98 ;  /* 0x0000003d14737223 */ /* 0x040fe20000000062 */
[CC--:B------:R-:W-:Y:S01]  /*2e20*/  FFMA R102, R21.reuse, R53.reuse, R111 ;  /* 0x0000003515667223 */ /* 0x0c0fe2000000006f */
[----:B------:R-:W-:Y:S01]  /*2e30*/  FFMA R83, R20, R53, R113 ;  /* 0x0000003514537223 */ /* 0x000fe20000000071 */
[C---:B------:R-:W-:Y:S01]  /*2e40*/  FFMA R100, R21.reuse, R33, R52 ;  /* 0x0000002115647223 */ /* 0x040fe20000000034 */
[----:B------:R-:W-:Y:S01]  /*2e50*/  FFMA R98, R21, R25, R48 ;  /* 0x0000001915627223 */ /* 0x000fe20000000030 */
[----:B------:R-:W-:Y:S01]  /*2e60*/  FFMA R111, R22, R29, R73 ;  /* 0x0000001d166f7223 */ /* 0x000fe20000000049 */
        /* <DEDUP_REMOVED lines=23> */
[C---:B0-----:R-:W-:Y:S01]  /*2fe0*/  FFMA R71, R16.reuse, R45, R71 ;  /* 0x0000002d10477223 */ /* 0x041fe20000000047 */
[----:B------:R-:W0:Y:S01]  /*2ff0*/  LDS.128 R20, [R10+0x1410] ;  /* 0x001410000a147984 */ /* 0x000e220000000c00 */
[C---:B------:R-:W-:Y:S01]  /*3000*/  FFMA R69, R45.reuse, R17, R76 ;  /* 0x000000112d457223 */ /* 0x040fe2000000004c */
[CC--:B------:R-:W-:Y:S01]  /*3010*/  FFMA R67, R45.reuse, R18.reuse, R67 ;  /* 0x000000122d437223 */ /* 0x0c0fe20000000043 */
[----:B------:R-:W-:Y:S01]  /*3020*/  FFMA R84, R45, R19, R84 ;  /* 0x000000132d547223 */ /* 0x000fe20000000054 */
[C---:B------:R-:W-:Y:S01]  /*3030*/  FFMA R65, R16.reuse, R41, R65 ;  /* 0x0000002910417223 */ /* 0x040fe20000000041 */
[C---:B------:R-:W-:Y:S01]  /*3040*/  FFMA R59, R41.reuse, R17, R74 ;  /* 0x00000011293b7223 */ /* 0x040fe2000000004a */
[CC--:B------:R-:W-:Y:S01]  /*3050*/  FFMA R123, R41.reuse, R18.reuse, R123 ;  /* 0x00000012297b7223 */ /* 0x0c0fe2000000007b */
        /* <DEDUP_REMOVED lines=21> */
[----:B------:R-:W-:Y:S01]  /*31b0*/  FFMA R56, R17, R29, R56 ;  /* 0x0000001d11387223 */ /* 0x000fe20000000038 */
[C---:B------:R-:W-:Y:S01]  /*31c0*/  FFMA R41, R29.reuse, R18, R32 ;  /* 0x000000121d297223 */ /* 0x040fe20000000020 */
[-C--:B------:R-:W-:Y:S01]  /*31d0*/  FFMA R118, R29, R19.reuse, R118 ;  /* 0x000000131d767223 */ /* 0x080fe20000000076 */
        /* <DEDUP_REMOVED lines=25> */
[----:B------:R-:W1:Y:S01]  /*3370*/  LDS.128 R16, [R10+0x1600] ;  /* 0x001600000a107984 */ /* 0x000e620000000c00 */
[-C--:B------:R-:W-:Y:S01]  /*3380*/  FFMA R32, R46, R15.reuse, R109 ;  /* 0x0000000f2e207223 */ /* 0x080fe2000000006d */
[-C--:B------:R-:W-:Y:S01]  /*3390*/  FFMA R78, R42, R15.reuse, R97 ;  /* 0x0000000f2a4e7223 */ /* 0x080fe20000000061 */
[-C--:B------:R-:W-:Y:S01]  /*33a0*/  FFMA R80, R62, R15.reuse, R87 ;  /* 0x0000000f3e507223 */ /* 0x080fe20000000057 */
[----:B------:R-:W-:Y:S01]  /*33b0*/  FFMA R88, R38, R15, R79 ;  /* 0x0000000f26587223 */ /* 0x000fe2000000004f */
[C---:B------:R-:W-:Y:S01]  /*33c0*/  FFMA R92, R15.reuse, R54, R92 ;  /* 0x000000360f5c7223 */ /* 0x040fe2000000005c */
[C---:B------:R-:W-:Y:S01]  /*33d0*/  FFMA R96, R15.reuse, R34, R77 ;  /* 0x000000220f607223 */ /* 0x040fe2000000004d */
[C---:B------:R-:W-:Y:S01]  /*33e0*/  FFMA R24, R15.reuse, R30, R75 ;  /* 0x0000001e0f187223 */ /* 0x040fe2000000004b */
[----:B------:R-:W-:-:S02]  /*33f0*/  FFMA R76, R15, R26, R73 ;  /* 0x0000001a0f4c7223 */ /* 0x000fc40000000049 */
[----:B------:R-:W2:Y:S01]  /*3400*/  LDS.128 R12, [R10+0x1610] ;  /* 0x001610000a0c7984 */ /* 0x000ea20000000c00 */
[----:B0-----:R-:W-:Y:S01]  /*3410*/  FFMA R37, R20, R46, R71 ;  /* 0x0000002e14257223 */ /* 0x001fe20000000047 */
[C---:B------:R-:W-:Y:S01]  /*3420*/  FFMA R74, R46.reuse, R21, R69 ;  /* 0x000000152e4a7223 */ /* 0x040fe20000000045 */
[C---:B------:R-:W-:Y:S01]  /*3430*/  FFMA R33, R46.reuse, R22, R67 ;  /* 0x000000162e217223 */ /* 0x040fe20000000043 */
[----:B------:R-:W-:Y:S01]  /*3440*/  FFMA R84, R46, R23, R84 ;  /* 0x000000172e547223 */ /* 0x000fe20000000054 */
[----:B------:R-:W-:Y:S01]  /*3450*/  FFMA R125, R20, R62, R125 ;  /* 0x0000003e147d7223 */ /* 0x000fe2000000007d */
[C---:B------:R-:W-:Y:S01]  /*3460*/  FFMA R108, R62.reuse, R21, R57 ;  /* 0x000000153e6c7223 */ /* 0x040fe20000000039 */
[C---:B------:R-:W-:Y:S01]  /*3470*/  FFMA R117, R62.reuse, R22, R117 ;  /* 0x000000163e757223 */ /* 0x040fe20000000075 */
[-C--:B------:R-:W-:Y:S01]  /*3480*/  FFMA R94, R62, R23.reuse, R94 ;  /* 0x000000173e5e7223 */ /* 0x080fe2000000005e */
[----:B------:R-:W-:Y:S01]  /*3490*/  FFMA R62, R54, R23, R28 ;  /* 0x00000017363e7223 */ /* 0x000fe2000000001c */
[----:B------:R-:W-:Y:S01]  /*34a0*/  FFMA R29, R20, R42, R65 ;  /* 0x0000002a141d7223 */ /* 0x000fe20000000041 */
[C---:B------:R-:W-:Y:S01]  /*34b0*/  FFMA R70, R42.reuse, R21, R59 ;  /* 0x000000152a467223 */ /* 0x040fe2000000003b */
[C---:B------:R-:W-:Y:S01]  /*34c0*/  FFMA R123, R42.reuse, R22, R123 ;  /* 0x000000162a7b7223 */ /* 0x040fe2000000007b */
[-C--:B------:R-:W-:Y:S01]  /*34d0*/  FFMA R72, R42, R23.reuse, R72 ;  /* 0x000000172a487223 */ /* 0x080fe20000000048 */
[----:B------:R-:W-:Y:S01]  /*34e0*/  FFMA R105, R20, R38, R105 ;  /* 0x0000002614697223 */ /* 0x000fe20000000069 */
[C---:B------:R-:W-:Y:S01]  /*34f0*/  FFMA R107, R38.reuse, R22, R107 ;  /* 0x00000016266b7223 */ /* 0x040fe2000000006b */
[-C--:B------:R-:W-:Y:S01]  /*3500*/  FFMA R68, R38, R23.reuse, R68 ;  /* 0x0000001726447223 */ /* 0x080fe20000000044 */
[----:B------:R-:W-:Y:S01]  /*3510*/  FFMA R101, R20, R54, R101 ;  /* 0x0000003614657223 */ /* 0x000fe20000000065 */
[----:B------:R-:W-:Y:S01]  /*3520*/  FFMA R99, R54, R22, R99 ;  /* 0x0000001636637223 */ /* 0x000fe20000000063 */
[----:B------:R-:W-:Y:S01]  /*3530*/  FFMA R95, R20, R34, R95 ;  /* 0x00000022145f7223 */ /* 0x000fe2000000005f */
[C---:B------:R-:W-:Y:S01]  /*3540*/  FFMA R89, R34.reuse, R22, R89 ;  /* 0x0000001622597223 */ /* 0x040fe20000000059 */
[-C--:B------:R-:W-:Y:S01]  /*3550*/  FFMA R60, R34, R23.reuse, R60 ;  /* 0x00000017223c7223 */ /* 0x080fe2000000003c */
[----:B------:R-:W-:Y:S01]  /*3560*/  FFMA R81, R20, R30, R81 ;  /* 0x0000001e14517223 */ /* 0x000fe20000000051 */
[C---:B------:R-:W-:Y:S01]  /*3570*/  FFMA R28, R30.reuse, R22, R41 ;  /* 0x000000161e1c7223 */ /* 0x040fe20000000029 */
[-C--:B------:R-:W-:Y:S01]  /*3580*/  FFMA R118, R30, R23.reuse, R118 ;  /* 0x000000171e767223 */ /* 0x080fe20000000076 */
[-C--:B------:R-:W-:Y:S01]  /*3590*/  FFMA R85, R20, R26.reuse, R85 ;  /* 0x0000001a14557223 */ /* 0x080fe20000000055 */
[----:B------:R-:W-:Y:S01]  /*35a0*/  FFMA R93, R22, R26, R93 ;  /* 0x0000001a165d7223 */ /* 0x000fe2000000005d */
[----:B------:R-:W-:Y:S01]  /*35b0*/  FFMA R86, R26, R23, R25 ;  /* 0x000000171a567223 */ /* 0x000fe20000000019 */
[-C--:B------:R-:W-:Y:S01]  /*35c0*/  FFMA R106, R38, R21.reuse, R51 ;  /* 0x00000015266a7223 */ /* 0x080fe20000000033 */
[-C--:B------:R-:W-:Y:S01]  /*35d0*/  FFMA R104, R54, R21.reuse, R49 ;  /* 0x0000001536687223 */ /* 0x080fe20000000031 */
        /* <DEDUP_REMOVED lines=36> */
[----:B--2---:R-:W-:Y:S01]  /*3820*/  FFMA R24, R12, R47, R37 ;  /* 0x0000002f0c187223 */ /* 0x004fe20000000025 */
[C---:B------:R-:W-:Y:S01]  /*3830*/  FFMA R74, R47.reuse, R13, R74 ;  /* 0x0000000d2f4a7223 */ /* 0x040fe2000000004a */
[C---:B------:R-:W-:Y:S01]  /*3840*/  FFMA R21, R47.reuse, R14, R33 ;  /* 0x0000000e2f157223 */ /* 0x040fe20000000021 */
[----:B------:R-:W0:Y:S01]  /*3850*/  LDS.128 R64, [R10+0x1800] ;  /* 0x001800000a407984 */ /* 0x000e220000000c00 */
[----:B------:R-:W-:-:S03]  /*3860*/  FFMA R84, R47, R15, R84 ;  /* 0x0000000f2f547223 */ /* 0x000fc60000000054 */
[----:B------:R-:W1:Y:S04]  /*3870*/  LDS.128 R16, [R10+0x1810] ;  /* 0x001810000a107984 */ /* 0x000e680000000c00 */
[----:B------:R-:W2:Y:S01]  /*3880*/  LDS.128 R44, [R11+0x70] ;  /* 0x000070000b2c7984 */ /* 0x000ea20000000c00 */
[C---:B------:R-:W-:Y:S01]  /*3890*/  FFMA R52, R12.reuse, R43, R29 ;  /* 0x0000002b0c347223 */ /* 0x040fe2000000001d */
[C---:B------:R-:W-:Y:S01]  /*38a0*/  FFMA R70, R43.reuse, R13, R70 ;  /* 0x0000000d2b467223 */ /* 0x040fe20000000046 */
[CC--:B------:R-:W-:Y:S01]  /*38b0*/  FFMA R123, R43.reuse, R14.reuse, R123 ;  /* 0x0000000e2b7b7223 */ /* 0x0c0fe2000000007b */
[----:B------:R-:W-:Y:S01]  /*38c0*/  FFMA R72, R43, R15, R72 ;  /* 0x0000000f2b487223 */ /* 0x000fe20000000048 */
[C---:B------:R-:W-:Y:S01]  /*38d0*/  FFMA R105, R12.reuse, R39, R105 ;  /* 0x000000270c697223 */ /* 0x040fe20000000069 */
[----:B------:R-:W3:Y:S01]  /*38e0*/  LDS.128 R40, [R11+0xb0] ;  /* 0x0000b0000b287984 */ /* 0x000ee20000000c00 */
[C---:B------:R-:W-:Y:S01]  /*38f0*/  FFMA R106, R39.reuse, R13, R106 ;  /* 0x0000000d276a7223 */ /* 0x040fe2000000006a */
[CC--:B------:R-:W-:Y:S01]  /*3900*/  FFMA R107, R39.reuse, R14.reuse, R107 ;  /* 0x0000000e276b7223 */ /* 0x0c0fe2000000006b */
[----:B------:R-:W-:Y:S01]  /*3910*/  FFMA R68, R39, R15, R68 ;  /* 0x0000000f27447223 */ /* 0x000fe20000000044 */
[C---:B------:R-:W-:Y:S01]  /*3920*/  FFMA R95, R12.reuse, R35, R95 ;  /* 0x000000230c5f7223 */ /* 0x040fe2000000005f */
[----:B------:R-:W4:Y:S01]  /*3930*/  LDS.128 R36, [R11+0xf0] ;  /* 0x0000f0000b247984 */ /* 0x000f220000000c00 */
[C---:B------:R-:W-:Y:S01]  /*3940*/  FFMA R58, R35.reuse, R13, R58 ;  /* 0x0000000d233a7223 */ /* 0x040fe2000000003a */
[CC--:B------:R-:W-:Y:S01]  /*3950*/  FFMA R89, R35.reuse, R14.reuse, R89 ;  /* 0x0000000e23597223 */ /* 0x0c0fe20000000059 */
[----:B------:R-:W-:Y:S01]  /*3960*/  FFMA R60, R35, R15, R60 ;  /* 0x0000000f233c7223 */ /* 0x000fe2000000003c */
[C---:B------:R-:W-:Y:S01]  /*3970*/  FFMA R125, R12.reuse, R63, R125 ;  /* 0x0000003f0c7d7223 */ /* 0x040fe2000000007d */
[C---:B------:R-:W-:Y:S01]  /*3980*/  FFMA R108, R63.reuse, R13, R108 ;  /* 0x0000000d3f6c7223 */ /* 0x040fe2000000006c */
[CC--:B------:R-:W-:Y:S01]  /*3990*/  FFMA R117, R63.reuse, R14.reuse, R117 ;  /* 0x0000000e3f757223 */ /* 0x0c0fe20000000075 */
[----:B------:R-:W-:Y:S01]  /*39a0*/  FFMA R94, R63, R15, R94 ;  /* 0x0000000f3f5e7223 */ /* 0x000fe2000000005e */
[----:B------:R-:W5:Y:S01]  /*39b0*/  LDS.128 R32, [R11+0x130] ;  /* 0x000130000b207984 */ /* 0x000f620000000c00 */
        /* <DEDUP_REMOVED lines=8> */
[----:B------:R-:W5:Y:S01]  /*3a40*/  LDS.128 R28, [R11+0x170] ;  /* 0x000170000b1c7984 */ /* 0x000f620000000c00 */
[----:B------:R-:W-:Y:S01]  /*3a50*/  FFMA R101, R12, R55, R101 ;  /* 0x000000370c657223 */ /* 0x000fe20000000065 */
[C---:B------:R-:W-:Y:S01]  /*3a60*/  FFMA R104, R55.reuse, R13, R104 ;  /* 0x0000000d37687223 */ /* 0x040fe20000000068 */
[C---:B0-----:R-:W-:Y:S01]  /*3a70*/  FFMA R100, R48.reuse, R66, R25 ;  /* 0x0000004230647223 */ /* 0x041fe20000000019 */
[C---:B------:R-:W-:Y:S01]  /*3a80*/  FFMA R99, R55.reuse, R14, R99 ;  /* 0x0000000e37637223 */ /* 0x040fe20000000063 */
[----:B------:R-:W-:Y:S01]  /*3a90*/  FFMA R62, R55, R15, R62 ;  /* 0x0000000f373e7223 */ /* 0x000fe2000000003e */
[----:B-1----:R-:W-:Y:S01]  /*3aa0*/  FFMA R63, R48, R16, R24 ;  /* 0x00000010303f7223 */ /* 0x002fe20000000018 */
[----:B------:R-:W-:Y:S01]  /*3ab0*/  LDS.128 R12, [R10+0x1a00] ;  /* 0x001a00000a0c7984 */ /* 0x000fe20000000c00 */
[----:B--2---:R-:W-:-:S03]  /*3ac0*/  FFMA R120, R44, R66, R121 ;  /* 0x000000422c787223 */ /* 0x004fc60000000079 */
[----:B------:R-:W0:Y:S01]  /*3ad0*/  LDS.128 R24, [R11+0x1b0] ;  /* 0x0001b0000b187984 */ /* 0x000e220000000c00 */
[CC--:B------:R-:W-:Y:S01]  /*3ae0*/  FFMA R102, R44.reuse, R65.reuse, R53 ;  /* 0x000000412c667223 */ /* 0x0c0fe20000000035 */
[----:B------:R-:W-:Y:S02]  /*3af0*/  FFMA R121, R44, R16, R52 ;  /* 0x000000102c797223 */ /* 0x000fe40000000034 */
[----:B------:R0:W1:Y:S01]  /*3b00*/  LDS.128 R52, [R11+0x1f0] ;  /* 0x0001f0000b347984 */ /* 0x0000620000000c00 */
        /* <DEDUP_REMOVED lines=10> */
[----:B------:R-:W-:Y:S01]  /*3bb0*/  FFMA R72, R44, R19, R72 ;  /* 0x000000132c487223 */ /* 0x000fe20000000048 */
        /* <DEDUP_REMOVED lines=8> */
[----:B----4-:R-:W-:Y:S01]  /*3c40*/  FFMA R112, R64, R36, R91 ;  /* 0x0000002440707223 */ /* 0x010fe2000000005b */
[C---:B------:R-:W-:Y:S01]  /*3c50*/  FFMA R94, R36.reuse, R65, R109 ;  /* 0x00000041245e7223 */ /* 0x040fe2000000006d */
[C---:B------:R-:W-:Y:S01]  /*3c60*/  FFMA R91, R36.reuse, R66, R103 ;  /* 0x00000042245b7223 */ /* 0x040fe20000000067 */
[C---:B------:R-:W-:Y:S01]  /*3c70*/  FFMA R88, R36.reuse, R67, R88 ;  /* 0x0000004324587223 */ /* 0x040fe20000000058 */
[C---:B------:R-:W-:Y:S01]  /*3c80*/  FFMA R105, R36.reuse, R16, R105 ;  /* 0x0000001024697223 */ /* 0x040fe20000000069 */
[C---:B------:R-:W-:Y:S01]  /*3c90*/  FFMA R40, R36.reuse, R17, R106 ;  /* 0x0000001124287223 */ /* 0x040fe2000000006a */
[C---:B------:R-:W-:Y:S01]  /*3ca0*/  FFMA R107, R36.reuse, R18, R107 ;  /* 0x00000012246b7223 */ /* 0x040fe2000000006b */
[----:B------:R-:W-:Y:S01]  /*3cb0*/  FFMA R68, R36, R19, R68 ;  /* 0x0000001324447223 */ /* 0x000fe20000000044 */
[----:B-----5:R-:W-:Y:S01]  /*3cc0*/  FFMA R110, R64, R32, R83 ;  /* 0x00000020406e7223 */ /* 0x020fe20000000053 */
[C---:B------:R-:W-:Y:S01]  /*3cd0*/  FFMA R124, R32.reuse, R66, R97 ;  /* 0x00000042207c7223 */ /* 0x040fe20000000061 */
        /* <DEDUP_REMOVED lines=9> */
[----:B------:R-:W-:Y:S01]  /*3d70*/  FFMA R96, R28, R67, R96 ;  /* 0x000000431c607223 */ /* 0x000fe20000000060 */
[----:B------:R-:W-:Y:S01]  /*3d80*/  FFMA R87, R16, R28, R95 ;  /* 0x0000001c10577223 */ /* 0x000fe2000000005f */
[C---:B------:R-:W-:Y:S01]  /*3d90*/  FFMA R32, R28.reuse, R17, R58 ;  /* 0x000000111c207223 */ /* 0x040fe2000000003a */
[C---:B------:R-:W-:Y:S01]  /*3da0*/  FFMA R89, R28.reuse, R18, R89 ;  /* 0x000000121c597223 */ /* 0x040fe20000000059 */
[----:B------:R-:W-:Y:S01]  /*3db0*/  FFMA R60, R28, R19, R60 ;  /* 0x000000131c3c7223 */ /* 0x000fe2000000003c */
[----:B0-----:R-:W-:Y:S01]  /*3dc0*/  FFMA R11, R24, R67, R22 ;  /* 0x00000043180b7223 */ /* 0x001fe20000000016 */
[----:B------:R-:W-:Y:S01]  /*3dd0*/  FFMA R104, R64, R24, R61 ;  /* 0x0000001840687223 */ /* 0x000fe2000000003d */
[C---:B------:R-:W-:Y:S01]  /*3de0*/  FFMA R69, R24.reuse, R65, R69 ;  /* 0x0000004118457223 */ /* 0x040fe20000000045 */
[----:B------:R-:W-:Y:S01]  /*3df0*/  FFMA R71, R24, R66, R71 ;  /* 0x0000004218477223 */ /* 0x000fe20000000047 */
[----:B------:R-:W-:Y:S01]  /*3e00*/  FFMA R81, R16, R24, R81 ;  /* 0x0000001810517223 */ /* 0x000fe20000000051 */
[C---:B------:R-:W-:Y:S01]  /*3e10*/  FFMA R22, R24.reuse, R17, R56 ;  /* 0x0000001118167223 */ /* 0x040fe20000000038 */
[C---:B------:R-:W-:Y:S01]  /*3e20*/  FFMA R28, R24.reuse, R18, R79 ;  /* 0x00000012181c7223 */ /* 0x040fe2000000004f */
[----:B------:R-:W-:Y:S01]  /*3e30*/  FFMA R118, R24, R19, R118 ;  /* 0x0000001318767223 */ /* 0x000fe20000000076 */
[----:B-1----:R-:W-:Y:S01]  /*3e40*/  FFMA R106, R64, R52, R57 ;  /* 0x00000034406a7223 */ /* 0x002fe20000000039 */
[C---:B------:R-:W-:Y:S01]  /*3e50*/  FFMA R24, R52.reuse, R67, R76 ;  /* 0x0000004334187223 */ /* 0x040fe2000000004c */
[C---:B------:R-:W-:Y:S01]  /*3e60*/  FFMA R64, R52.reuse, R65, R59 ;  /* 0x0000004134407223 */ /* 0x040fe2000000003b */
[----:B------:R-:W-:Y:S01]  /*3e70*/  FFMA R66, R52, R66, R23 ;  /* 0x0000004234427223 */ /* 0x000fe20000000017 */
[----:B------:R-:W-:Y:S01]  /*3e80*/  FFMA R85, R16, R52, R85 ;  /* 0x0000003410557223 */ /* 0x000fe20000000055 */
[C---:B------:R-:W-:Y:S01]  /*3e90*/  FFMA R76, R52.reuse, R17, R82 ;  /* 0x00000011344c7223 */ /* 0x040fe20000000052 */
[C---:B------:R-:W-:Y:S01]  /*3ea0*/  FFMA R93, R52.reuse, R18, R93 ;  /* 0x00000012345d7223 */ /* 0x040fe2000000005d */
[----:B------:R-:W0:Y:S01]  /*3eb0*/  LDS.128 R56, [R10+0x1a10] ;  /* 0x001a10000a387984 */ /* 0x000e220000000c00 */
[----:B------:R-:W-:Y:S01]  /*3ec0*/  FFMA R52, R52, R19, R86 ;  /* 0x0000001334347223 */ /* 0x000fe20000000056 */
[C---:B------:R-:W-:Y:S01]  /*3ed0*/  FFMA R86, R13.reuse, R33, R83 ;  /* 0x000000210d567223 */ /* 0x040fe20000000053 */
[CC--:B------:R-:W-:Y:S01]  /*3ee0*/  FFMA R95, R14.reuse, R29.reuse, R77 ;  /* 0x0000001d0e5f7223 */ /* 0x0c0fe2000000004d */
[C---:B------:R-:W-:Y:S01]  /*3ef0*/  FFMA R82, R13.reuse, R29, R75 ;  /* 0x0000001d0d527223 */ /* 0x040fe2000000004b */
        /* <DEDUP_REMOVED lines=29> */
[----:B------:R-:W1:Y:S04]  /*40d0*/  LDS.128 R16, [R10+0x1c00] ;  /* 0x001c00000a107984 */ /* 0x000e680000000c00 */
[----:B------:R-:W2:Y:S01]  /*40e0*/  LDS.128 R12, [R10+0x1c10] ;  /* 0x001c10000a0c7984 */ /* 0x000ea20000000c00 */
[C---:B0-----:R-:W-:Y:S01]  /*40f0*/  FFMA R63, R56.reuse, R49, R63 ;  /* 0x00000031383f7223 */ /* 0x041fe2000000003f */
        /* <DEDUP_REMOVED lines=30> */
[----:B------:R-:W-:-:S02]  /*42e0*/  FFMA R53, R53, R59, R52 ;  /* 0x0000003b35357223 */ /* 0x000fc40000000034 */
[----:B------:R-:W0:Y:S01]  /*42f0*/  LDS.128 R56, [R10+0x1e00] ;  /* 0x001e00000a387984 */ /* 0x000e220000000c00 */
[----:B-1----:R-:W-:Y:S01]  /*4300*/  FFMA R119, R16, R50, R119 ;  /* 0x0000003210777223 */ /* 0x002fe20000000077 */
[C---:B------:R-:W-:Y:S01]  /*4310*/  FFMA R90, R50.reuse, R17, R90 ;  /* 0x00000011325a7223 */ /* 0x040fe2000000005a */
[C---:B------:R-:W-:Y:S01]  /*4320*/  FFMA R70, R50.reuse, R18, R111 ;  /* 0x0000001232467223 */ /* 0x040fe2000000006f */
[----:B------:R-:W-:Y:S01]  /*4330*/  FFMA R96, R50, R19, R77 ;  /* 0x0000001332607223 */ /* 0x000fe2000000004d */
[----:B--2---:R-:W-:Y:S01]  /*4340*/  FFMA R25, R12, R50, R63 ;  /* 0x000000320c197223 */ /* 0x004fe2000000003f */
[C---:B------:R-:W-:Y:S01]  /*4350*/  FFMA R100, R50.reuse, R13, R61 ;  /* 0x0000000d32647223 */ /* 0x040fe2000000003d */
[C---:B------:R-:W-:Y:S01]  /*4360*/  FFMA R11, R50.reuse, R14, R11 ;  /* 0x0000000e320b7223 */ /* 0x040fe2000000000b */
[----:B------:R-:W-:Y:S01]  /*4370*/  FFMA R50, R50, R15, R84 ;  /* 0x0000000f32327223 */ /* 0x000fe20000000054 */
[-C--:B------:R-:W-:Y:S01]  /*4380*/  FFMA R114, R16, R42.reuse, R114 ;  /* 0x0000002a10727223 */ /* 0x080fe20000000072 */
        /* <DEDUP_REMOVED lines=9> */
[C---:B------:R-:W-:Y:S01]  /*4420*/  FFMA R102, R46.reuse, R17, R102 ;  /* 0x000000112e667223 */ /* 0x040fe20000000066 */
[C---:B------:R-:W-:Y:S01]  /*4430*/  FFMA R94, R17.reuse, R38, R94 ;  /* 0x00000026115e7223 */ /* 0x040fe2000000005e */
[----:B------:R-:W-:Y:S01]  /*4440*/  FFMA R52, R46, R18, R109 ;  /* 0x000000122e347223 */ /* 0x000fe2000000006d */
[----:B------:R-:W-:Y:S01]  /*4450*/  FFMA R91, R18, R38, R91 ;  /* 0x00000026125b7223 */ /* 0x000fe2000000005b */
[-C--:B------:R-:W-:Y:S01]  /*4460*/  FFMA R88, R46, R19.reuse, R75 ;  /* 0x000000132e587223 */ /* 0x080fe2000000004b */
[----:B------:R-:W-:Y:S01]  /*4470*/  FFMA R64, R38, R19, R71 ;  /* 0x0000001326407223 */ /* 0x000fe20000000047 */
[----:B------:R-:W-:Y:S01]  /*4480*/  FFMA R121, R12, R46, R121 ;  /* 0x0000002e0c797223 */ /* 0x000fe20000000079 */
[CC--:B------:R-:W-:Y:S01]  /*4490*/  FFMA R92, R46.reuse, R13.reuse, R49 ;  /* 0x0000000d2e5c7223 */ /* 0x0c0fe20000000031 */
[----:B------:R-:W-:Y:S01]  /*44a0*/  FFMA R123, R46, R14, R123 ;  /* 0x0000000e2e7b7223 */ /* 0x000fe2000000007b */
[----:B------:R-:W-:Y:S01]  /*44b0*/  FFMA R105, R12, R38, R105 ;  /* 0x000000260c697223 */ /* 0x000fe20000000069 */
[C---:B------:R-:W-:Y:S01]  /*44c0*/  FFMA R66, R38.reuse, R13, R41 ;  /* 0x0000000d26427223 */ /* 0x040fe20000000029 */
[----:B------:R-:W-:Y:S01]  /*44d0*/  FFMA R107, R38, R14, R107 ;  /* 0x0000000e266b7223 */ /* 0x000fe2000000006b */
[C---:B------:R-:W-:Y:S01]  /*44e0*/  FFMA R110, R16.reuse, R34, R110 ;  /* 0x00000022106e7223 */ /* 0x040fe2000000006e */
[C---:B------:R-:W-:Y:S01]  /*44f0*/  FFMA R108, R16.reuse, R30, R108 ;  /* 0x0000001e106c7223 */ /* 0x040fe2000000006c */
[C---:B------:R-:W-:Y:S01]  /*4500*/  FFMA R104, R16.reuse, R26, R104 ;  /* 0x0000001a10687223 */ /* 0x040fe20000000068 */
[----:B------:R-:W-:Y:S01]  /*4510*/  FFMA R106, R16, R54, R106 ;  /* 0x00000036106a7223 */ /* 0x000fe2000000006a */
[-C--:B------:R-:W-:Y:S01]  /*4520*/  FFMA R46, R46, R15.reuse, R72 ;  /* 0x0000000f2e2e7223 */ /* 0x080fe20000000048 */
[----:B------:R-:W-:Y:S01]  /*4530*/  FFMA R38, R38, R15, R68 ;  /* 0x0000000f26267223 */ /* 0x000fe20000000044 */
[C---:B------:R-:W-:Y:S01]  /*4540*/  FFMA R86, R17.reuse, R34, R86 ;  /* 0x0000002211567223 */ /* 0x040fe20000000056 */
[----:B------:R-:W-:Y:S01]  /*4550*/  FFMA R82, R17, R30, R82 ;  /* 0x0000001e11527223 */ /* 0x000fe20000000052 */
[C---:B------:R-:W-:Y:S01]  /*4560*/  FFMA R44, R18.reuse, R34, R101 ;  /* 0x00000022122c7223 */ /* 0x040fe20000000065 */
[----:B------:R-:W-:Y:S01]  /*4570*/  FFMA R40, R18, R30, R95 ;  /* 0x0000001e12287223 */ /* 0x000fe2000000005f */
[C---:B------:R-:W-:Y:S01]  /*4580*/  FFMA R20, R19.reuse, R34, R20 ;  /* 0x0000002213147223 */ /* 0x040fe20000000014 */
[----:B------:R-:W-:Y:S01]  /*4590*/  FFMA R16, R19, R30, R69 ;  /* 0x0000001e13107223 */ /* 0x000fe20000000045 */
[----:B------:R-:W-:Y:S01]  /*45a0*/  FFMA R97, R12, R34, R97 ;  /* 0x000000220c617223 */ /* 0x000fe20000000061 */
[CC--:B------:R-:W-:Y:S01]  /*45b0*/  FFMA R68, R34.reuse, R13.reuse, R37 ;  /* 0x0000000d22447223 */ /* 0x0c0fe20000000025 */
[----:B------:R-:W-:Y:S01]  /*45c0*/  FFMA R99, R34, R14, R99 ;  /* 0x0000000e22637223 */ /* 0x000fe20000000063 */
[----:B------:R-:W-:Y:S01]  /*45d0*/  FFMA R87, R12, R30, R87 ;  /* 0x0000001e0c577223 */ /* 0x000fe20000000057 */
[C---:B------:R-:W-:Y:S01]  /*45e0*/  FFMA R72, R30.reuse, R13, R23 ;  /* 0x0000000d1e487223 */ /* 0x040fe20000000017 */
[----:B------:R-:W-:Y:S01]  /*45f0*/  FFMA R89, R30, R14, R89 ;  /* 0x0000000e1e597223 */ /* 0x000fe20000000059 */
[-C--:B------:R-:W-:Y:S01]  /*4600*/  FFMA R34, R34, R15.reuse, R62 ;  /* 0x0000000f22227223 */ /* 0x080fe2000000003e */
[----:B------:R-:W-:-:S02]  /*4610*/  FFMA R30, R30, R15, R60 ;  /* 0x0000000f1e1e7223 */ /* 0x000fc4000000003c */
[----:B------:R-:W1:Y:S01]  /*4620*/  LDS.128 R60, [R10+0x1e10] ;  /* 0x001e10000a3c7984 */ /* 0x000e620000000c00 */
[----:B------:R-:W-:-:S04]  /*4630*/  UIADD3 UR4, UPT, UPT, UR4, 0x10, URZ ;  /* 0x0000001004047890 */ /* 0x000fc8000fffe0ff */
[----:B------:R-:W-:Y:S01]  /*4640*/  UISETP.GE.AND UP0, UPT, UR4, UR11, UPT ;  /* 0x0000000b0400728c */ /* 0x000fe2000bf06270 */
[C---:B------:R-:W-:Y:S01]  /*4650*/  FFMA R36, R18.reuse, R26, R83 ;  /* 0x0000001a12247223 */ /* 0x040fe20000000053 */
[----:B------:R-:W-:Y:S01]  /*4660*/  FFMA R32, R18, R54, R79 ;  /* 0x0000003612207223 */ /* 0x000fe2000000004f */
[-C--:B------:R-:W-:Y:S01]  /*4670*/  FFMA R18, R13, R26.reuse, R22 ;  /* 0x0000001a0d127223 */ /* 0x080fe20000000016 */
[C---:B------:R-:W-:Y:S01]  /*4680*/  FFMA R74, R17.reuse, R26, R113 ;  /* 0x0000001a114a7223 */ /* 0x040fe20000000071 */
[----:B------:R-:W-:Y:S01]  /*4690*/  FFMA R78, R17, R54, R125 ;  /* 0x00000036114e7223 */ /* 0x000fe2000000007d */
[C---:B------:R-:W-:Y:S01]  /*46a0*/  FFMA R28, R19.reuse, R26, R67 ;  /* 0x0000001a131c7223 */ /* 0x040fe20000000043 */
[----:B------:R-:W-:Y:S01]  /*46b0*/  FFMA R24, R19, R54, R65 ;  /* 0x0000003613187223 */ /* 0x000fe20000000041 */
[----:B------:R-:W-:Y:S01]  /*46c0*/  FFMA R81, R12, R26, R81 ;  /* 0x0000001a0c517223 */ /* 0x000fe20000000051 */
[----:B------:R-:W-:Y:S01]  /*46d0*/  FFMA R22, R26, R14, R21 ;  /* 0x0000000e1a167223 */ /* 0x000fe20000000015 */
[-C--:B------:R-:W-:Y:S01]  /*46e0*/  FFMA R85, R12, R54.reuse, R85 ;  /* 0x000000360c557223 */ /* 0x080fe20000000055 */
[-C--:B------:R-:W-:Y:S01]  /*46f0*/  FFMA R76, R13, R54.reuse, R76 ;  /* 0x000000360d4c7223 */ /* 0x080fe2000000004c */
[----:B------:R-:W-:Y:S01]  /*4700*/  FFMA R93, R14, R54, R93 ;  /* 0x000000360e5d7223 */ /* 0x000fe2000000005d */
[-C--:B------:R-:W-:Y:S01]  /*4710*/  FFMA R26, R26, R15.reuse, R118 ;  /* 0x0000000f1a1a7223 */ /* 0x080fe20000000076 */
[----:B------:R-:W-:Y:S01]  /*4720*/  FFMA R54, R54, R15, R53 ;  /* 0x0000000f36367223 */ /* 0x000fe20000000035 */
[C---:B0-----:R-:W-:Y:S01]  /*4730*/  FFMA R13, R56.reuse, R27, R104 ;  /* 0x0000001b380d7223 */ /* 0x041fe20000000068 */
[----:B------:R-:W-:Y:S01]  /*4740*/  FFMA R111, R47, R57, R102 ;  /* 0x000000392f6f7223 */ /* 0x000fe20000000066 */
[C---:B------:R-:W-:Y:S01]  /*4750*/  FFMA R101, R57.reuse, R43, R98 ;  /* 0x0000002b39657223 */ /* 0x040fe20000000062 */
[C---:B------:R-:W-:Y:S01]  /*4760*/  FFMA R67, R57.reuse, R39, R94 ;  /* 0x0000002739437223 */ /* 0x040fe2000000005e */
[C---:B------:R-:W-:Y:S01]  /*4770*/  FFMA R71, R57.reuse, R35, R86 ;  /* 0x0000002339477223 */ /* 0x040fe20000000056 */
[C---:B------:R-:W-:Y:S01]  /*4780*/  FFMA R75, R57.reuse, R31, R82 ;  /* 0x0000001f394b7223 */ /* 0x040fe20000000052 */
[C---:B------:R-:W-:Y:S01]  /*4790*/  FFMA R15, R57.reuse, R27, R74 ;  /* 0x0000001b390f7223 */ /* 0x040fe2000000004a */
[----:B------:R-:W-:Y:S01]  /*47a0*/  FFMA R21, R57, R55, R78 ;  /* 0x0000003739157223 */ /* 0x000fe2000000004e */
[CC--:B------:R-:W-:Y:S01]  /*47b0*/  FFMA R125, R51.reuse, R58.reuse, R70 ;  /* 0x0000003a337d7223 */ /* 0x0c0fe20000000046 */
        /* <DEDUP_REMOVED lines=11> */
[-C--:B-1----:R-:W-:Y:S01]  /*4870*/  FFMA R83, R27, R62.reuse, R22 ;  /* 0x0000003e1b537223 */ /* 0x082fe20000000016 */
        /* <DEDUP_REMOVED lines=36> */
[CC--:B------:R-:W-:Y:S01]  /*4ac0*/  FFMA R81, R60.reuse, R27.reuse, R81 ;  /* 0x0000001b3c517223 */ /* 0x0c0fe20000000051 */
[----:B------:R-:W-:Y:S01]  /*4ad0*/  FFMA R18, R61, R27, R18 ;  /* 0x0000001b3d127223 */ /* 0x000fe20000000012 */
[----:B------:R-:W-:Y:S01]  /*4ae0*/  FFMA R22, R27, R63, R26 ;  /* 0x0000003f1b167223 */ /* 0x000fe2000000001a */
[-C--:B------:R-:W-:Y:S01]  /*4af0*/  FFMA R85, R60, R55.reuse, R85 ;  /* 0x000000373c557223 */ /* 0x080fe20000000055 */
[-C--:B------:R-:W-:Y:S01]  /*4b00*/  FFMA R76, R61, R55.reuse, R76 ;  /* 0x000000373d4c7223 */ /* 0x080fe2000000004c */
[----:B------:R-:W-:Y:S01]  /*4b10*/  FFMA R93, R62, R55, R93 ;  /* 0x000000373e5d7223 */ /* 0x000fe2000000005d */
[----:B------:R-:W-:Y:S01]  /*4b20*/  FFMA R78, R55, R63, R54 ;  /* 0x0000003f374e7223 */ /* 0x000fe20000000036 */
[----:B------:R-:W-:-:S02]  /*4b30*/  IADD3 R4, PT, PT, R4, 0x10, RZ ;  /* 0x0000001004047810 */ /* 0x000fc40007ffe0ff */
[----:B------:R-:W-:Y:S02]  /*4b40*/  IADD3 R8, PT, PT, R8, 0x10, RZ ;  /* 0x0000001008087810 */ /* 0x000fe40007ffe0ff */
[----:B------:R-:W-:Y:S01]  /*4b50*/  IADD3 R5, PT, PT, R5, 0x10, RZ ;  /* 0x0000001005057810 */ /* 0x000fe20007ffe0ff */
[----:B------:R-:W-:Y:S06]  /*4b60*/  BAR.SYNC.DEFER_BLOCKING 0x0 ;  /* 0x0000000000007b1d */ /* 0x000fec0000010000 */
[----:B------:R-:W-:Y:S05]  /*4b70*/  BRA.U !UP0, `(.L_x_1) ;  /* 0xffffffb908207547 */ /* 0x000fea000b83ffff */
.L_x_0:
[----:B------:R-:W1:Y:S01]  /*4b80*/  S2R R5, SR_CTAID.Y ;  /* 0x0000000000057919 */ /* 0x000e620000002600 */
[----:B------:R-:W2:Y:S01]  /*4b90*/  LDCU UR6, c[0x0][0x3a0] ;  /* 0x00007400ff0677ac */ /* 0x000ea20008000800 */
[----:B------:R-:W-:Y:S01]  /*4ba0*/  LEA R0, R6, R3, 0x4 ;  /* 0x0000000306007211 */ /* 0x000fe200078e20ff */
[----:B------:R-:W3:Y:S03]  /*4bb0*/  LDCU UR7, c[0x0][0x398] ;  /* 0x00007300ff0777ac */ /* 0x000ee60008000800 */
[----:B------:R-:W-:Y:S01]  /*4bc0*/  SHF.L.U32 R0, R0, 0x3, RZ ;  /* 0x0000000300007819 */ /* 0x000fe200000006ff */
[----:B------:R-:W4:Y:S03]  /*4bd0*/  LDCU.64 UR4, c[0x0][0x390] ;  /* 0x00007200ff0477ac */ /* 0x000f260008000a00 */
[----:B------:R-:W-:-:S02]  /*4be0*/  IADD3 R4, PT, PT, R0, 0x1, RZ ;  /* 0x0000000100047810 */ /* 0x000fc40007ffe0ff */
[C---:B------:R-:W-:Y:S02]  /*4bf0*/  IADD3 R8, PT, PT, R0.reuse, 0x4, RZ ;  /* 0x0000000400087810 */ /* 0x040fe40007ffe0ff */
[C---:B------:R-:W-:Y:S02]  /*4c00*/  IADD3 R31, PT, PT, R0.reuse, 0x6, RZ ;  /* 0x00000006001f7810 */ /* 0x040fe40007ffe0ff */
[----:B--2---:R-:W-:Y:S02]  /*4c10*/  ISETP.GE.AND P0, PT, R0, UR6, PT ;  /* 0x0000000600007c0c */ /* 0x004fe4000bf06270 */
[----:B------:R-:W-:Y:S02]  /*4c20*/  ISETP.GE.AND P2, PT, R4, UR6, PT ;  /* 0x0000000604007c0c */ /* 0x000fe4000bf46270 */
[----:B------:R-:W-:Y:S02]  /*4c30*/  P2R R38, PR, RZ, 0x1 ;  /* 0x00000001ff267803 */ /* 0x000fe40000000000 */
[----:B------:R-:W-:-:S02]  /*4c40*/  P2R R36, PR, RZ, 0x4 ;  /* 0x00000004ff247803 */ /* 0x000fc40000000000 */
[----:B-1----:R-:W-:Y:S02]  /*4c50*/  LEA R32, R5, R2, 0x4 ;  /* 0x0000000205207211 */ /* 0x002fe400078e20ff */
[----:B------:R-:W-:Y:S02]  /*4c60*/  IADD3 R5, PT, PT, R0, 0x2, RZ ;  /* 0x0000000200057810 */ /* 0x000fe40007ffe0ff */
[----:B------:R-:W-:-:S04]  /*4c70*/  SHF.L.U32 R32, R32, 0x3, RZ ;  /* 0x0000000320207819 */ /* 0x000fc800000006ff */
[C---:B---3--:R-:W-:Y:S01]  /*4c80*/  ISETP.GE.OR P3, PT, R32.reuse, UR7, P0 ;  /* 0x0000000720007c0c */ /* 0x048fe20008766670 */
[C---:B------:R-:W-:Y:S01]  /*4c90*/  IMAD R7, R32.reuse, UR6, RZ ;  /* 0x0000000620077c24 */ /* 0x040fe2000f8e02ff */
[----:B------:R-:W-:Y:S02]  /*4ca0*/  ISETP.GE.AND P0, PT, R5, UR6, PT ;  /* 0x0000000605007c0c */ /* 0x000fe4000bf06270 */
[----:B------:R-:W-:Y:S02]  /*4cb0*/  ISETP.GE.OR P2, PT, R32, UR7, P2 ;  /* 0x0000000720007c0c */ /* 0x000fe40009746670 */
[C---:B------:R-:W-:Y:S02]  /*4cc0*/  IADD3 R6, P1, PT, R7.reuse, R0, RZ ;  /* 0x0000000007067210 */ /* 0x040fe40007f3e0ff */
[C---:B------:R-:W-:Y:S02]  /*4cd0*/  IADD3 R37, PT, PT, R7.reuse, UR6, RZ ;  /* 0x0000000607257c10 */ /* 0x040fe4000fffe0ff */
[----:B------:R-:W-:-:S02]  /*4ce0*/  LEA.HI.X.SX32 R9, R7, RZ, 0x1, P1 ;  /* 0x000000ff07097211 */ /* 0x000fc400008f0eff */
[----:B------:R-:W-:Y:S01]  /*4cf0*/  ISETP.GE.OR P1, PT, R32, UR7, P0 ;  /* 0x0000000720007c0c */ /* 0x000fe20008726670 */
[----:B------:R-:W1:Y:S01]  /*4d00*/  @!P3 LDC.64 R2, c[0x0][0x390] ;  /* 0x0000e400ff02bb82 */ /* 0x000e620000000a00 */
[----:B------:R-:W-:Y:S02]  /*4d10*/  @!P3 IADD3 R5, PT, PT, R7, R0, RZ ;  /* 0x000000000705b210 */ /* 0x000fe40007ffe0ff */
[----:B----4-:R-:W-:Y:S02]  /*4d20*/  LEA R4, P4, R6, UR4, 0x2 ;  /* 0x0000000406047c11 */ /* 0x010fe4000f8810ff */
[----:B------:R-:W-:Y:S02]  /*4d30*/  IADD3 R39, PT, PT, R37, UR6, RZ ;  /* 0x0000000625277c10 */ /* 0x000fe4000fffe0ff */
[----:B------:R-:W-:Y:S02]  /*4d40*/  IADD3 R34, PT, PT, R32, 0x1, RZ ;  /* 0x0000000120227810 */ /* 0x000fe40007ffe0ff */
[----:B------:R-:W-:-:S04]  /*4d50*/  IADD3 R41, PT, PT, R39, UR6, RZ ;  /* 0x0000000627297c10 */ /* 0x000fc8000fffe0ff */
[----:B------:R-:W-:-:S04]  /*4d60*/  IADD3 R43, PT, PT, R41, UR6, RZ ;  /* 0x00000006292b7c10 */ /* 0x000fc8000fffe0ff */
[----:B------:R-:W-:-:S04]  /*4d70*/  IADD3 R45, PT, PT, R43, UR6, RZ ;  /* 0x000000062b2d7c10 */ /* 0x000fc8000fffe0ff */
[----:B------:R-:W-:Y:S01]  /*4d80*/  IADD3 R35, PT, PT, R45, UR6, RZ ;  /* 0x000000062d237c10 */ /* 0x000fe2000fffe0ff */
[----:B-1----:R-:W-:Y:S01]  /*4d90*/  @!P3 IMAD.WIDE R2, R5, 0x4, R2 ;  /* 0x000000040502b825 */ /* 0x002fe200078e0202 */
[----:B------:R-:W-:Y:S02]  /*4da0*/  LEA.HI.X R5, R6, UR5, R9, 0x2, P4 ;  /* 0x0000000506057c11 */ /* 0x000fe4000a0f1409 */
[----:B------:R-:W-:Y:S02]  /*4db0*/  ISETP.GE.AND P4, PT, R8, UR6, PT ;  /* 0x0000000608007c0c */ /* 0x000fe4000bf86270 */
[----:B0-----:R0:W-:Y:S01]  /*4dc0*/  @!P3 STG.E desc[UR8][R2.64], R119 ;  /* 0x000000770200b986 */ /* 0x0011e2000c101908 */
[----:B------:R-:W-:Y:S02]  /*4dd0*/  IADD3 R6, PT, PT, R0, 0x3, RZ ;  /* 0x0000000300067810 */ /* 0x000fe40007ffe0ff */
[----:B------:R-:W-:Y:S01]  /*4de0*/  IADD3 R33, PT, PT, R35, UR6, RZ ;  /* 0x0000000623217c10 */ /* 0x000fe2000fffe0ff */
[----:B------:R-:W-:Y:S01]  /*4df0*/  @!P1 STG.E desc[UR8][R4.64+0x8], R125 ;  /* 0x0000087d04009986 */ /* 0x000fe2000c101908 */
[----:B------:R-:W-:-:S02]  /*4e00*/  ISETP.GE.OR P1, PT, R32, UR7, P4 ;  /* 0x0000000720007c0c */ /* 0x000fc4000a726670 */
[----:B------:R-:W-:Y:S01]  /*4e10*/  ISETP.GE.AND P5, PT, R6, UR6, PT ;  /* 0x0000000606007c0c */ /* 0x000fe2000bfa6270 */
[----:B------:R-:W-:Y:S01]  /*4e20*/  @!P2 STG.E desc[UR8][R4.64+0x4], R90 ;  /* 0x0000045a0400a986 */ /* 0x000fe2000c101908 */
[----:B------:R-:W-:Y:S02]  /*4e30*/  IADD3 R6, PT, PT, R0, 0x5, RZ ;  /* 0x0000000500067810 */ /* 0x000fe40007ffe0ff */
[----:B------:R-:W-:Y:S02]  /*4e40*/  ISETP.GE.OR P2, PT, R32, UR7, P5 ;  /* 0x0000000720007c0c */ /* 0x000fe4000af46670 */
[----:B------:R-:W-:-:S05]  /*4e50*/  ISETP.GE.AND P3, PT, R6, UR6, PT ;  /* 0x0000000606007c0c */ /* 0x000fca000bf66270 */
[----:B------:R-:W-:Y:S01]  /*4e60*/  @!P1 STG.E desc[UR8][R4.64+0x10], R98 ;  /* 0x0000106204009986 */ /* 0x000fe2000c101908 */
[----:B------:R-:W-:-:S05]  /*4e70*/  ISETP.GE.OR P1, PT, R32, UR7, P3 ;  /* 0x0000000720007c0c */ /* 0x000fca0009f26670 */
[----:B------:R-:W-:Y:S01]  /*4e80*/  @!P2 STG.E desc[UR8][R4.64+0xc], R96 ;  /* 0x00000c600400a986 */ /* 0x000fe2000c101908 */
[----:B------:R-:W-:-:S07]  /*4e90*/  ISETP.GE.AND P2, PT, R31, UR6, PT ;  /* 0x000000061f007c0c */ /* 0x000fce000bf46270 */
[----:B------:R-:W-:Y:S01]  /*4ea0*/  @!P1 STG.E desc[UR8][R4.64+0x14], R100 ;  /* 0x0000146404009986 */ /* 0x000fe2000c101908 */
[----:B0-----:R-:W-:-:S04]  /*4eb0*/  IADD3 R2, P1, PT, R0, R37, RZ ;  /* 0x0000002500027210 */ /* 0x001fc80007f3e0ff */
[----:B------:R-:W-:Y:S02]  /*4ec0*/  LEA.HI.X.SX32 R3, R37, RZ, 0x1, P1 ;  /* 0x000000ff25037211 */ /* 0x000fe400008f0eff */
[----:B------:R-:W-:-:S04]  /*4ed0*/  LEA R28, P1, R2, UR4, 0x2 ;  /* 0x00000004021c7c11 */ /* 0x000fc8000f8210ff */
[----:B------:R-:W-:Y:S02]  /*4ee0*/  LEA.HI.X R29, R2, UR5, R3, 0x2, P1 ;  /* 0x00000005021d7c11 */ /* 0x000fe400088f1403 */
[----:B------:R-:W-:-:S04]  /*4ef0*/  IADD3 R2, P1, PT, R0, R39, RZ ;  /* 0x0000002700027210 */ /* 0x000fc80007f3e0ff */
        /* <DEDUP_REMOVED lines=23> */
[----:B------:R-:W-:Y:S02]  /*5070*/  ISETP.GE.OR P1, PT, R32, UR7, P2 ;  /* 0x0000000720007c0c */ /* 0x000fe40009726670 */
[----:B------:R-:W-:-:S11]  /*5080*/  IADD3 R30, PT, PT, R0, 0x7, RZ ;  /* 0x00000007001e7810 */ /* 0x000fd60007ffe0ff */
[----:B------:R-:W-:Y:S01]  /*5090*/  @!P1 STG.E desc[UR8][R4.64+0x18], R102 ;  /* 0x0000186604009986 */ /* 0x000fe2000c101908 */
[----:B------:R-:W-:-:S04]  /*50a0*/  ISETP.GE.AND P1, PT, R30, UR6, PT ;  /* 0x000000061e007c0c */ /* 0x000fc8000bf26270 */
[----:B------:R-:W-:-:S13]  /*50b0*/  ISETP.GE.OR P6, PT, R32, UR7, P1 ;  /* 0x0000000720007c0c */ /* 0x000fda0008fc6670 */
[----:B------:R-:W-:Y:S01]  /*50c0*/  @!P6 STG.E desc[UR8][R4.64+0x1c], R104 ;  /* 0x00001c680400e986 */ /* 0x000fe2000c101908 */
[----:B------:R-:W-:-:S04]  /*50d0*/  ISETP.NE.AND P6, PT, R38, RZ, PT ;  /* 0x000000ff2600720c */ /* 0x000fc80003fc5270 */
[----:B------:R-:W-:-:S13]  /*50e0*/  ISETP.GE.OR P6, PT, R34, UR7, P6 ;  /* 0x0000000722007c0c */ /* 0x000fda000b7c6670 */
[----:B------:R-:W0:Y:S01]  /*50f0*/  @!P6 LDC.64 R30, c[0x0][0x390] ;  /* 0x0000e400ff1eeb82 */ /* 0x000e220000000a00 */
[----:B------:R-:W-:-:S05]  /*5100*/  @!P6 IADD3 R37, PT, PT, R0, R37, RZ ;  /* 0x000000250025e210 */ /* 0x000fca0007ffe0ff */
[----:B0-----:R-:W-:-:S05]  /*5110*/  @!P6 IMAD.WIDE R30, R37, 0x4, R30 ;  /* 0x00000004251ee825 */ /* 0x001fca00078e021e */
[----:B------:R0:W-:Y:S01]  /*5120*/  @!P6 STG.E desc[UR8][R30.64], R109 ;  /* 0x0000006d1e00e986 */ /* 0x0001e2000c101908 */
[----:B------:R-:W-:-:S04]  /*5130*/  ISETP.NE.AND P6, PT, R36, RZ, PT ;  /* 0x000000ff2400720c */ /* 0x000fc80003fc5270 */
[----:B------:R-:W-:Y:S02]  /*5140*/  ISETP.GE.OR P6, PT, R34, UR7, P6 ;  /* 0x0000000722007c0c */ /* 0x000fe4000b7c6670 */
[----:B0-----:R-:W-:-:S11]  /*5150*/  IADD3 R30, PT, PT, R32, 0x2, RZ ;  /* 0x00000002201e7810 */ /* 0x001fd60007ffe0ff */
[----:B------:R-:W-:Y:S01]  /*5160*/  @!P6 STG.E desc[UR8][R28.64+0x4], R111 ;  /* 0x0000046f1c00e986 */ /* 0x000fe2000c101908 */
[----:B------:R-:W-:-:S13]  /*5170*/  ISETP.GE.OR P6, PT, R34, UR7, P0 ;  /* 0x0000000722007c0c */ /* 0x000fda00087c6670 */
        /* <DEDUP_REMOVED lines=10> */
[----:B------:R0:W-:Y:S01]  /*5220*/  @!P6 STG.E desc[UR8][R28.64+0x1c], R94 ;  /* 0x00001c5e1c00e986 */ /* 0x0001e2000c101908 */
[----:B------:R-:W-:-:S04]  /*5230*/  ISETP.NE.AND P6, PT, R38, RZ, PT ;  /* 0x000000ff2600720c */ /* 0x000fc80003fc5270 */
[----:B------:R-:W-:Y:S02]  /*5240*/  ISETP.GE.OR P6, PT, R30, UR7, P6 ;  /* 0x000000071e007c0c */ /* 0x000fe4000b7c6670 */
[----:B0-----:R-:W-:-:S11]  /*5250*/  IADD3 R28, PT, PT, R32, 0x3, RZ ;  /* 0x00000003201c7810 */ /* 0x001fd60007ffe0ff */
[----:B------:R-:W0:Y:S01]  /*5260*/  @!P6 LDC.64 R4, c[0x0][0x390] ;  /* 0x0000e400ff04eb82 */ /* 0x000e220000000a00 */
[----:B------:R-:W-:-:S05]  /*5270*/  @!P6 IADD3 R39, PT, PT, R0, R39, RZ ;  /* 0x000000270027e210 */ /* 0x000fca0007ffe0ff */
[----:B0-----:R-:W-:-:S05]  /*5280*/  @!P6 IMAD.WIDE R4, R39, 0x4, R4 ;  /* 0x000000042704e825 */ /* 0x001fca00078e0204 */
[----:B------:R-:W-:Y:S01]  /*5290*/  @!P6 STG.E desc[UR8][R4.64], R95 ;  /* 0x0000005f0400e986 */ /* 0x000fe2000c101908 */
[----:B------:R-:W-:-:S04]  /*52a0*/  ISETP.NE.AND P6, PT, R36, RZ, PT ;  /* 0x000000ff2400720c */ /* 0x000fc80003fc5270 */
        /* <DEDUP_REMOVED lines=60> */
[C---:B0-----:R-:W-:Y:S02]  /*5670*/  IADD3 R10, PT, PT, R32.reuse, 0x6, RZ ;  /* 0x00000006200a7810 */ /* 0x041fe40007ffe0ff */
[----:B------:R-:W-:-:S09]  /*5680*/  IADD3 R32, PT, PT, R32, 0x7, RZ ;  /* 0x0000000720207810 */ /* 0x000fd20007ffe0ff */
[----:B------:R-:W0:Y:S01]  /*5690*/  @!P6 LDC.64 R4, c[0x0][0x390] ;  /* 0x0000e400ff04eb82 */ /* 0x000e220000000a00 */
[----:B------:R-:W-:-:S05]  /*56a0*/  @!P6 IADD3 R45, PT, PT, R0, R45, RZ ;  /* 0x0000002d002de210 */ /* 0x000fca0007ffe0ff */
[----:B0-----:R-:W-:-:S05]  /*56b0*/  @!P6 IMAD.WIDE R4, R45, 0x4, R4 ;  /* 0x000000042d04e825 */ /* 0x001fca00078e0204 */
[----:B------:R0:W-:Y:S01]  /*56c0*/  @!P6 STG.E desc[UR8][R4.64], R73 ;  /* 0x000000490400e986 */ /* 0x0001e2000c101908 */
        /* <DEDUP_REMOVED lines=15> */
[----:B------:R-:W-:-:S04]  /*57c0*/  ISETP.NE.AND P6, PT, R38, RZ, PT ;  /* 0x000000ff2600720c */ /* 0x000fc80003fc5270 */
[----:B------:R-:W-:-:S13]  /*57d0*/  ISETP.GE.OR P6, PT, R10, UR7, P6 ;  /* 0x000000070a007c0c */ /* 0x000fda000b7c6670 */
[----:B0-----:R-:W0:Y:S01]  /*57e0*/  @!P6 LDC.64 R4, c[0x0][0x390] ;  /* 0x0000e400ff04eb82 */ /* 0x001e220000000a00 */
[----:B------:R-:W-:-:S05]  /*57f0*/  @!P6 IADD3 R35, PT, PT, R0, R35, RZ ;  /* 0x000000230023e210 */ /* 0x000fca0007ffe0ff */
[----:B0-----:R-:W-:-:S05]  /*5800*/  @!P6 IMAD.WIDE R4, R35, 0x4, R4 ;  /* 0x000000042304e825 */ /* 0x001fca00078e0204 */
[----:B------:R0:W-:Y:S01]  /*5810*/  @!P6 STG.E desc[UR8][R4.64], R13 ;  /* 0x0000000d0400e986 */ /* 0x0001e2000c101908 */
[----:B------:R-:W-:-:S04]  /*5820*/  ISETP.NE.AND P6, PT, R36, RZ, PT ;  /* 0x000000ff2400720c */ /* 0x000fc80003fc5270 */
[----:B------:R-:W-:-:S13]  /*5830*/  ISETP.GE.OR P6, PT, R10, UR7, P6 ;  /* 0x000000070a007c0c */ /* 0x000fda000b7c6670 */
[----:B------:R1:W-:Y:S01]  /*5840*/  @!P6 STG.E desc[UR8][R8.64+0x4], R15 ;  /* 0x0000040f0800e986 */ /* 0x0003e2000c101908 */
[----:B------:R-:W-:Y:S02]  /*5850*/  ISETP.GE.OR P6, PT, R10, UR7, P0 ;  /* 0x000000070a007c0c */ /* 0x000fe400087c6670 */
[----:B------:R-:W-:-:S11]  /*5860*/  ISETP.GE.OR P0, PT, R32, UR7, P0 ;  /* 0x0000000720007c0c */ /* 0x000fd60008706670 */
        /* <DEDUP_REMOVED lines=16> */
[----:B------:R-:W-:-:S04]  /*5970*/  ISETP.NE.AND P6, PT, R38, RZ, PT ;  /* 0x000000ff2600720c */ /* 0x000fc80003fc5270 */
[----:B------:R-:W-:-:S13]  /*5980*/  ISETP.GE.OR P6, PT, R32, UR7, P6 ;  /* 0x0000000720007c0c */ /* 0x000fda000b7c6670 */
[----:B0-----:R-:W0:Y:S01]  /*5990*/  @!P6 LDC.64 R4, c[0x0][0x390] ;  /* 0x0000e400ff04eb82 */ /* 0x001e220000000a00 */
[----:B------:R-:W-:-:S05]  /*59a0*/  @!P6 IADD3 R33, PT, PT, R0, R33, RZ ;  /* 0x000000210021e210 */ /* 0x000fca0007ffe0ff */
[----:B0-----:R-:W-:-:S05]  /*59b0*/  @!P6 IMAD.WIDE R4, R33, 0x4, R4 ;  /* 0x000000042104e825 */ /* 0x001fca00078e0204 */
[----:B------:R1:W-:Y:S01]  /*59c0*/  @!P6 STG.E desc[UR8][R4.64], R17 ;  /* 0x000000110400e986 */ /* 0x0003e2000c101908 */
[----:B------:R-:W-:-:S03]  /*59d0*/  ISETP.NE.AND P6, PT, R36, RZ, PT ;  /* 0x000000ff2400720c */ /* 0x000fc60003fc5270 */
[----:B------:R1:W-:Y:S01]  /*59e0*/  @!P0 STG.E desc[UR8][R2.64+0x8], R23 ;  /* 0x0000081702008986 */ /* 0x0003e2000c101908 */
[----:B------:R-:W-:-:S03]  /*59f0*/  ISETP.GE.OR P6, PT, R32, UR7, P6 ;  /* 0x0000000720007c0c */ /* 0x000fc6000b7c6670 */
[----:B------:R1:W-:Y:S04]  /*5a00*/  @!P5 STG.E desc[UR8][R2.64+0xc], R14 ;  /* 0x00000c0e0200d986 */ /* 0x0003e8000c101908 */
[----:B------:R1:W-:Y:S04]  /*5a10*/  @!P4 STG.E desc[UR8][R2.64+0x10], R85 ;  /* 0x000010550200c986 */ /* 0x0003e8000c101908 */
[----:B------:R1:W-:Y:S04]  /*5a20*/  @!P3 STG.E desc[UR8][R2.64+0x14], R76 ;  /* 0x0000144c0200b986 */ /* 0x0003e8000c101908 */
[----:B------:R1:W-:Y:S04]  /*5a30*/  @!P6 STG.E desc[UR8][R2.64+0x4], R21 ;  /* 0x000004150200e986 */ /* 0x0003e8000c101908 */
[----:B------:R1:W-:Y:S01]  /*5a40*/  @!P2 STG.E desc[UR8][R2.64+0x18], R93 ;  /* 0x0000185d0200a986 */ /* 0x0003e2000c101908 */
[----:B------:R-:W-:Y:S05]  /*5a50*/  @P1 EXIT ;  /* 0x000000000000194d */ /* 0x000fea0003800000 */
[----:B------:R-:W-:Y:S01]  /*5a60*/  STG.E desc[UR8][R2.64+0x1c], R78 ;  /* 0x00001c4e02007986 */ /* 0x000fe2000c101908 */
[----:B------:R-:W-:Y:S05]  /*5a70*/  EXIT ;  /* 0x000000000000794d */ /* 0x000fea0003800000 */
.L_x_2:
[----:B------:R-:W-:-:S00]  /*5a80*/  BRA `(.L_x_2) ;  /* 0xfffffffc00fc7947 */ /* 0x000fc0000383ffff */
[----:B------:R-:W-:-:S00]  /*5a90*/  NOP ;  /* 0x0000000000007918 */ /* 0x000fc00000000000 */
        /* <DEDUP_REMOVED lines=14> */
.L_x_3:


//--------------------- .nv.shared._Z31matrix_multiplication_optimizedPKfS0_Pfiii --------------------------
	.section	.nv.shared._Z31matrix_multiplication_optimizedPKfS0_Pfiii,"aw",@nobits
	.sectionflags	@""
	.align	4
.nv.shared._Z31matrix_multiplication_optimizedPKfS0_Pfiii:
	.zero		17408


//--------------------- .nv.shared.reserved.0     --------------------------
	.section	.nv.shared.reserved.0,"aw",@nobits
	.weak		__nv_reservedSMEM_offset_0_alias
	.size		__nv_reservedSMEM_offset_0_alias, 0, 64
	.other		__nv_reservedSMEM_offset_0_alias,@"STO_CUDA_RESERVED_SHARED STV_DEFAULT"
__nv_reservedSMEM_offset_0_alias:
	.zero		0
	.zero		64


//--------------------- .nv.constant0._Z31matrix_multiplication_optimizedPKfS0_Pfiii --------------------------
	.section	.nv.constant0._Z31matrix_multiplication_optimizedPKfS0_Pfiii,"a",@progbits
	.sectionflags	@""
	.align	4
.nv.constant0._Z31matrix_multiplication_optimizedPKfS0_Pfiii:
	.zero		932


//--------------------- SYMBOLS --------------------------

	.type		.nv.reservedSmem.offset0,@object
	.size		.nv.reservedSmem.offset0,0x4
	.type		.nv.reservedSmem.cap,@object
	.size		.nv.reservedSmem.cap,0x4
